// auto-generated by cutlass_sweep.gemm — config: {"arch": "sm_90", "cluster_m": 2, "cluster_n": 1, "dtype": "int8", "dtype_b": "int8", "layout": "nt", "stages": 0, "tile_k": 128, "tile_m": 512, "tile_n": 16}
#include "cutlass/cutlass.h"
#include "cutlass/gemm/collective/collective_builder.hpp"
#include "cutlass/gemm/device/gemm_universal_adapter.h"
#include "cutlass/gemm/kernel/gemm_universal.hpp"
#include "cutlass/epilogue/collective/collective_builder.hpp"

using ElemA = int8_t;
using ElemB = int8_t;
using ElemCD = int8_t;
using Acc  = int32_t;
using TileShape    = cute::Shape<cute::_512, cute::_16, cute::_128>;
using ClusterShape = cute::Shape<cute::_2, cute::_1, cute::_1>;

using CollectiveEpilogue = typename cutlass::epilogue::collective::CollectiveBuilder<
    cutlass::arch::Sm90, cutlass::arch::OpClassTensorOp,
    TileShape, ClusterShape,
    cutlass::epilogue::collective::EpilogueTileAuto,
    Acc, Acc,
    ElemCD, cutlass::layout::RowMajor, 128 / cutlass::sizeof_bits<ElemCD>::value,
    ElemCD, cutlass::layout::RowMajor, 128 / cutlass::sizeof_bits<ElemCD>::value,
    cutlass::epilogue::collective::EpilogueScheduleAuto
  >::CollectiveOp;

using CollectiveMainloop = typename cutlass::gemm::collective::CollectiveBuilder<
    cutlass::arch::Sm90, cutlass::arch::OpClassTensorOp,
    ElemA, cutlass::layout::RowMajor, 128 / cutlass::sizeof_bits<ElemA>::value,
    ElemB, cutlass::layout::ColumnMajor, 128 / cutlass::sizeof_bits<ElemB>::value,
    Acc,
    TileShape, ClusterShape,
    cutlass::gemm::collective::StageCountAutoCarveout<static_cast<int>(sizeof(typename CollectiveEpilogue::SharedStorage))>,
    cutlass::gemm::collective::KernelScheduleAuto
  >::CollectiveOp;

using GemmKernel = cutlass::gemm::kernel::GemmUniversal<
    cute::Shape<int,int,int,int>,
    CollectiveMainloop,
    CollectiveEpilogue
>;
using Gemm = cutlass::gemm::device::GemmUniversalAdapter<GemmKernel>;

// Force the device kernel symbol into the cubin without needing a host main.
auto* _anchor = &cutlass::device_kernel<GemmKernel>;


// ===== COMPILED SASS (sm_90a) =====

	.target	sm_90a

	.elftype	@"ET_EXEC"


//--------------------- .note.nv.tkinfo           --------------------------
	.section	.note.nv.tkinfo,"",@"SHT_NOTE"
	.sectionflags	@"SHF_NOTE_NV_TKINFO"
	.tkinfo
        /*0018*/ 	.word	0x00000002
        /*0030*/ 	.string	""
        /*0030*/ 	.string	"ptxas"
        /*0030*/ 	.string	"Cuda compilation tools, release 13.0, V13.0.88"
        /*0030*/ 	.string	"Build cuda_13.0.r13.0/compiler.36424714_0"
        /*0030*/ 	.string	"-arch sm_90a -m 64 "



//--------------------- .note.nv.cuinfo           --------------------------
	.section	.note.nv.cuinfo,"",@"SHT_NOTE"
	.sectionflags	@"SHF_NOTE_NV_CUINFO"
        /*0018*/ 	.short	0x0002
        /*001a*/ 	.short	0x005a
        /*001c*/ 	.short	0x0082
	.zero		2


//--------------------- .nv.info                  --------------------------
	.section	.nv.info,"",@"SHT_CUDA_INFO"
	.align	4


	//----- nvinfo : EIATTR_REGCOUNT
	.align		4
        /*0000*/ 	.byte	0x04, 0x2f
        /*0002*/ 	.short	(.L_15 - .L_14)
	.align		4
.L_14:
        /*0004*/ 	.word	index@(_ZN7cutlass13device_kernelINS_4gemm6kernel13GemmUniversalIN4cute5tupleIJiiiiEEENS1_10collective13CollectiveMmaINS1_34MainloopSm90TmaGmmaWarpSpecializedILi3ENS5_IJNS4_1CILi2EEENSA_ILi1EEESC_EEENS1_35KernelTmaWarpSpecializedCooperativeEEENS5_IJNSA_ILi512EEENSA_ILi16EEENSA_ILi128EEEEEEaNS5_IJlSC_lEEEaSK_NS4_8TiledMMAINS4_8MMA_AtomIJNS4_4SM904GMMA26MMA_64x16x32_S32S8S8_SS_TNEEEENS4_6LayoutISD_NS5_IJSC_NSA_ILi0EEESS_EEEEENS5_IJNS4_10UnderscoreESV_SV_EEEEENS4_13SM90_TMA_LOADENS4_14ComposedLayoutINS4_7SwizzleILi3ELi4ELi3EEENS4_18smem_ptr_flag_bitsILi8EEENSR_INS5_IJNSA_ILi8EEESI_EEENS5_IJSI_SC_EEEEEEEvNS4_8identityENS4_23SM90_TMA_LOAD_MULTICASTES18_vS19_EENS_8epilogue10collective6detail29Sm90TmaWarpSpecializedAdapterINS1D_15DefaultEpilogueIaSK_SK_NS1C_6thread17LinearCombinationIaLi1EiiLNS1H_9ScaleType4KindE0ELNS_15FloatRoundStyleE2EaEENS1_15EpilogueDefaultEEEEEvvEEEEvNT_6ParamsE)
        /*0008*/ 	.word	0x000000a8


	//----- nvinfo : EIATTR_FRAME_SIZE
	.align		4
.L_15:
        /*000c*/ 	.byte	0x04, 0x11
        /*000e*/ 	.short	(.L_17 - .L_16)
	.align		4
.L_16:
        /*0010*/ 	.word	index@(_ZN7cutlass13device_kernelINS_4gemm6kernel13GemmUniversalIN4cute5tupleIJiiiiEEENS1_10collective13CollectiveMmaINS1_34MainloopSm90TmaGmmaWarpSpecializedILi3ENS5_IJNS4_1CILi2EEENSA_ILi1EEESC_EEENS1_35KernelTmaWarpSpecializedCooperativeEEENS5_IJNSA_ILi512EEENSA_ILi16EEENSA_ILi128EEEEEEaNS5_IJlSC_lEEEaSK_NS4_8TiledMMAINS4_8MMA_AtomIJNS4_4SM904GMMA26MMA_64x16x32_S32S8S8_SS_TNEEEENS4_6LayoutISD_NS5_IJSC_NSA_ILi0EEESS_EEEEENS5_IJNS4_10UnderscoreESV_SV_EEEEENS4_13SM90_TMA_LOADENS4_14ComposedLayoutINS4_7SwizzleILi3ELi4ELi3EEENS4_18smem_ptr_flag_bitsILi8EEENSR_INS5_IJNSA_ILi8EEESI_EEENS5_IJSI_SC_EEEEEEEvNS4_8identityENS4_23SM90_TMA_LOAD_MULTICASTES18_vS19_EENS_8epilogue10collective6detail29Sm90TmaWarpSpecializedAdapterINS1D_15DefaultEpilogueIaSK_SK_NS1C_6thread17LinearCombinationIaLi1EiiLNS1H_9ScaleType4KindE0ELNS_15FloatRoundStyleE2EaEENS1_15EpilogueDefaultEEEEEvvEEEEvNT_6ParamsE)
        /*0014*/ 	.word	0x00000000


	//----- nvinfo : EIATTR_MIN_STACK_SIZE
	.align		4
.L_17:
        /*0018*/ 	.byte	0x04, 0x12
        /*001a*/ 	.short	(.L_19 - .L_18)
	.align		4
.L_18:
        /*001c*/ 	.word	index@(_ZN7cutlass13device_kernelINS_4gemm6kernel13GemmUniversalIN4cute5tupleIJiiiiEEENS1_10collective13CollectiveMmaINS1_34MainloopSm90TmaGmmaWarpSpecializedILi3ENS5_IJNS4_1CILi2EEENSA_ILi1EEESC_EEENS1_35KernelTmaWarpSpecializedCooperativeEEENS5_IJNSA_ILi512EEENSA_ILi16EEENSA_ILi128EEEEEEaNS5_IJlSC_lEEEaSK_NS4_8TiledMMAINS4_8MMA_AtomIJNS4_4SM904GMMA26MMA_64x16x32_S32S8S8_SS_TNEEEENS4_6LayoutISD_NS5_IJSC_NSA_ILi0EEESS_EEEEENS5_IJNS4_10UnderscoreESV_SV_EEEEENS4_13SM90_TMA_LOADENS4_14ComposedLayoutINS4_7SwizzleILi3ELi4ELi3EEENS4_18smem_ptr_flag_bitsILi8EEENSR_INS5_IJNSA_ILi8EEESI_EEENS5_IJSI_SC_EEEEEEEvNS4_8identityENS4_23SM90_TMA_LOAD_MULTICASTES18_vS19_EENS_8epilogue10collective6detail29Sm90TmaWarpSpecializedAdapterINS1D_15DefaultEpilogueIaSK_SK_NS1C_6thread17LinearCombinationIaLi1EiiLNS1H_9ScaleType4KindE0ELNS_15FloatRoundStyleE2EaEENS1_15EpilogueDefaultEEEEEvvEEEEvNT_6ParamsE)
        /*0020*/ 	.word	0x00000000
.L_19:


//--------------------- .nv.compat                --------------------------
	.section	.nv.compat,"",@"SHT_CUDA_COMPAT_INFO"
	.align	4
        /*0000*/ 	.byte	0x02, 0x09, 0x01, 0x00, 0x02, 0x02, 0x04, 0x00, 0x02, 0x05, 0x05, 0x00, 0x03, 0x07, 0x01, 0x01
        /*0010*/ 	.byte	0x02, 0x03, 0x01, 0x00, 0x02, 0x06, 0x01, 0x00, 0x04, 0x0b, 0x08, 0x00, 0x00, 0x00, 0x00, 0x00
        /*0020*/ 	.byte	0x00, 0x00, 0x00, 0x00


//--------------------- .nv.info._ZN7cutlass13device_kernelINS_4gemm6kernel13GemmUniversalIN4cute5tupleIJiiiiEEENS1_10collective13CollectiveMmaINS1_34MainloopSm90TmaGmmaWarpSpecializedILi3ENS5_IJNS4_1CILi2EEENSA_ILi1EEESC_EEENS1_35KernelTmaWarpSpecializedCooperativeEEENS5_IJNSA_ILi512EEENSA_ILi16EEENSA_ILi128EEEEEEaNS5_IJlSC_lEEEaSK_NS4_8TiledMMAINS4_8MMA_AtomIJNS4_4SM904GMMA26MMA_64x16x32_S32S8S8_SS_TNEEEENS4_6LayoutISD_NS5_IJSC_NSA_ILi0EEESS_EEEEENS5_IJNS4_10UnderscoreESV_SV_EEEEENS4_13SM90_TMA_LOADENS4_14ComposedLayoutINS4_7SwizzleILi3ELi4ELi3EEENS4_18smem_ptr_flag_bitsILi8EEENSR_INS5_IJNSA_ILi8EEESI_EEENS5_IJSI_SC_EEEEEEEvNS4_8identityENS4_23SM90_TMA_LOAD_MULTICASTES18_vS19_EENS_8epilogue10collective6detail29Sm90TmaWarpSpecializedAdapterINS1D_15DefaultEpilogueIaSK_SK_NS1C_6thread17LinearCombinationIaLi1EiiLNS1H_9ScaleType4KindE0ELNS_15FloatRoundStyleE2EaEENS1_15EpilogueDefaultEEEEEvvEEEEvNT_6ParamsE --------------------------
	.section	.nv.info._ZN7cutlass13device_kernelINS_4gemm6kernel13GemmUniversalIN4cute5tupleIJiiiiEEENS1_10collective13CollectiveMmaINS1_34MainloopSm90TmaGmmaWarpSpecializedILi3ENS5_IJNS4_1CILi2EEENSA_ILi1EEESC_EEENS1_35KernelTmaWarpSpecializedCooperativeEEENS5_IJNSA_ILi512EEENSA_ILi16EEENSA_ILi128EEEEEEaNS5_IJlSC_lEEEaSK_NS4_8TiledMMAINS4_8MMA_AtomIJNS4_4SM904GMMA26MMA_64x16x32_S32S8S8_SS_TNEEEENS4_6LayoutISD_NS5_IJSC_NSA_ILi0EEESS_EEEEENS5_IJNS4_10UnderscoreESV_SV_EEEEENS4_13SM90_TMA_LOADENS4_14ComposedLayoutINS4_7SwizzleILi3ELi4ELi3EEENS4_18smem_ptr_flag_bitsILi8EEENSR_INS5_IJNSA_ILi8EEESI_EEENS5_IJSI_SC_EEEEEEEvNS4_8identityENS4_23SM90_TMA_LOAD_MULTICASTES18_vS19_EENS_8epilogue10collective6detail29Sm90TmaWarpSpecializedAdapterINS1D_15DefaultEpilogueIaSK_SK_NS1C_6thread17LinearCombinationIaLi1EiiLNS1H_9ScaleType4KindE0ELNS_15FloatRoundStyleE2EaEENS1_15EpilogueDefaultEEEEEvvEEEEvNT_6ParamsE,"",@"SHT_CUDA_INFO"
	.sectionflags	@""
	.align	4


	//----- nvinfo : EIATTR_CUDA_API_VERSION
	.align		4
        /*0000*/ 	.byte	0x04, 0x37
        /*0002*/ 	.short	(.L_21 - .L_20)
.L_20:
        /*0004*/ 	.word	0x00000082


	//----- nvinfo : EIATTR_KPARAM_INFO
	.align		4
.L_21:
        /*0008*/ 	.byte	0x04, 0x17
        /*000a*/ 	.short	(.L_23 - .L_22)
.L_22:
        /*000c*/ 	.word	0x00000000
        /*0010*/ 	.short	0x0000
        /*0012*/ 	.short	0x0070
        /*0014*/ 	.byte	0x00, 0xf0, 0x01, 0x10


	//----- nvinfo : EIATTR_SPARSE_MMA_MASK
	.align		4
.L_23:
        /*0018*/ 	.byte	0x03, 0x50
        /*001a*/ 	.short	0x0000


	//----- nvinfo : EIATTR_MAXREG_COUNT
	.align		4
        /*001c*/ 	.byte	0x03, 0x1b
        /*001e*/ 	.short	0x00a8


	//----- nvinfo : EIATTR_NUM_BARRIERS
	.align		4
        /*0020*/ 	.byte	0x02, 0x4c
        /*0022*/ 	.byte	0x01
	.zero		1


	//----- nvinfo : EIATTR_EXTERNS
	.align		4
        /*0024*/ 	.byte	0x04, 0x0f
        /*0026*/ 	.short	(.L_25 - .L_24)


	//   ....[0]....
	.align		4
.L_24:
        /*0028*/ 	.word	index@(__assertfail)


	//----- nvinfo : EIATTR_MERCURY_ISA_VERSION
	.align		4
.L_25:
        /*002c*/ 	.byte	0x03, 0x5f
        /*002e*/ 	.short	0x0101


	//----- nvinfo : EIATTR_INT_WARP_WIDE_INSTR_OFFSETS
	.align		4
        /*0030*/ 	.byte	0x04, 0x31
        /*0032*/ 	.short	(.L_27 - .L_26)


	//   ....[0]....
.L_26:
        /*0034*/ 	.word	0x00000460


	//   ....[1]....
        /*0038*/ 	.word	0x00000490


	//   ....[2]....
        /*003c*/ 	.word	0x00000660


	//   ....[3]....
        /*0040*/ 	.word	0x000027f0


	//----- nvinfo : EIATTR_COOP_GROUP_MASK_REGIDS
	.align		4
.L_27:
        /*0044*/ 	.byte	0x04, 0x29
        /*0046*/ 	.short	(.L_29 - .L_28)


	//   ....[0]....
.L_28:
        /*0048*/ 	.word	0xffffffff


	//   ....[1]....
        /*004c*/ 	.word	0xffffffff


	//   ....[2]....
        /*0050*/ 	.word	0xffffffff


	//   ....[3]....
        /*0054*/ 	.word	0xffffffff


	//   ....[4]....
        /*0058*/ 	.word	0xffffffff


	//   ....[5]....
        /*005c*/ 	.word	0xffffffff


	//----- nvinfo : EIATTR_COOP_GROUP_INSTR_OFFSETS
	.align		4
.L_29:
        /*0060*/ 	.byte	0x04, 0x28
        /*0062*/ 	.short	(.L_31 - .L_30)


	//   ....[0]....
.L_30:
        /*0064*/ 	.word	0x00000060


	//   ....[1]....
        /*0068*/ 	.word	0x00000070


	//   ....[2]....
        /*006c*/ 	.word	0x00000130


	//   ....[3]....
        /*0070*/ 	.word	0x000002b0


	//   ....[4]....
        /*0074*/ 	.word	0x000007e0


	//   ....[5]....
        /*0078*/ 	.word	0x00001450


	//----- nvinfo : EIATTR_REG_RECONFIG
	.align		4
.L_31:
        /*007c*/ 	.byte	0x01, 0x54
	.zero		2


	//----- nvinfo : EIATTR_SYSCALL_OFFSETS
	.align		4
        /*0080*/ 	.byte	0x04, 0x46
        /*0082*/ 	.short	(.L_33 - .L_32)


	//   ....[0]....
.L_32:
        /*0084*/ 	.word	0x00001640


	//----- nvinfo : EIATTR_MBARRIER_INSTR_OFFSETS
	.align		4
.L_33:
        /*0088*/ 	.byte	0x04, 0x39
        /*008a*/ 	.short	(.L_35 - .L_34)


	//   ....[0]....
.L_34:
        /*008c*/ 	.word	0x00000230
        /*0090*/ 	.word	0x000000ff
        /*0094*/ 	.word	0x00000000
        /*0098*/ 	.short	0x0100
        /*009a*/ 	.byte	0x08
	.zero		1


	//   ....[1]....
        /*009c*/ 	.word	0x00000240
        /*00a0*/ 	.word	0x000000ff
        /*00a4*/ 	.word	0x00000018
        /*00a8*/ 	.short	0x0100
        /*00aa*/ 	.byte	0x08
	.zero		1


	//   ....[2]....
        /*00ac*/ 	.word	0x00000250
        /*00b0*/ 	.word	0x000000ff
        /*00b4*/ 	.word	0x00000008
        /*00b8*/ 	.short	0x0100
        /*00ba*/ 	.byte	0x08
	.zero		1


	//   ....[3]....
        /*00bc*/ 	.word	0x00000260
        /*00c0*/ 	.word	0x000000ff
        /*00c4*/ 	.word	0x00000020
        /*00c8*/ 	.short	0x0100
        /*00ca*/ 	.byte	0x08
	.zero		1


	//   ....[4]....
        /*00cc*/ 	.word	0x00000270
        /*00d0*/ 	.word	0x000000ff
        /*00d4*/ 	.word	0x00000010
        /*00d8*/ 	.short	0x0100
        /*00da*/ 	.byte	0x08
	.zero		1


	//   ....[5]....
        /*00dc*/ 	.word	0x00000280
        /*00e0*/ 	.word	0x000000ff
        /*00e4*/ 	.word	0x00000028
        /*00e8*/ 	.short	0x0100
        /*00ea*/ 	.byte	0x08
	.zero		1


	//   ....[6]....
        /*00ec*/ 	.word	0x000006f0
        /*00f0*/ 	.word	0x000000ff
        /*00f4*/ 	.word	0x00000040
        /*00f8*/ 	.short	0x0100
        /*00fa*/ 	.byte	0x06
	.zero		1


	//   ....[7]....
        /*00fc*/ 	.word	0x00000780
        /*0100*/ 	.word	0x000000ff
        /*0104*/ 	.word	0x00000048
        /*0108*/ 	.short	0x0100
        /*010a*/ 	.byte	0x06
	.zero		1


	//   ....[8]....
        /*010c*/ 	.word	0x00001710
        /*0110*/ 	.word	0x00000003
        /*0114*/ 	.word	0x00000000
        /*0118*/ 	.short	0x010a
        /*011a*/ 	.byte	0x3f
	.zero		1


	//   ....[9]....
        /*011c*/ 	.word	0x00001770
        /*0120*/ 	.word	0x00000003
        /*0124*/ 	.word	0x00000000
        /*0128*/ 	.short	0x010a
        /*012a*/ 	.byte	0x3f
	.zero		1


	//   ....[10]....
        /*012c*/ 	.word	0x00001f80
        /*0130*/ 	.word	0x00000005
        /*0134*/ 	.word	0x00000000
        /*0138*/ 	.short	0x010a
        /*013a*/ 	.byte	0x3f
	.zero		1


	//   ....[11]....
        /*013c*/ 	.word	0x00001fc0
        /*0140*/ 	.word	0x00000005
        /*0144*/ 	.word	0x00000000
        /*0148*/ 	.short	0x010a
        /*014a*/ 	.byte	0x3f
	.zero		1


	//   ....[12]....
        /*014c*/ 	.word	0x000026a0
        /*0150*/ 	.word	0x00000005
        /*0154*/ 	.word	0x00000000
        /*0158*/ 	.short	0x0101
        /*015a*/ 	.byte	0x3f
	.zero		1


	//   ....[13]....
        /*015c*/ 	.word	0x00002890
        /*0160*/ 	.word	0x00000003
        /*0164*/ 	.word	0x00000000
        /*0168*/ 	.short	0x0101
        /*016a*/ 	.byte	0x3f
	.zero		1


	//   ....[14]....
        /*016c*/ 	.word	0x00005c70
        /*0170*/ 	.word	0x00000017
        /*0174*/ 	.word	0x00000018
        /*0178*/ 	.short	0x010a
        /*017a*/ 	.byte	0x3f
	.zero		1


	//   ....[15]....
        /*017c*/ 	.word	0x00005ff0
        /*0180*/ 	.word	0x00000006
        /*0184*/ 	.word	0x00000048
        /*0188*/ 	.short	0x0101
        /*018a*/ 	.byte	0x3f
	.zero		1


	//   ....[16]....
        /*018c*/ 	.word	0x00006740
        /*0190*/ 	.word	0x00000007
        /*0194*/ 	.word	0x00000000
        /*0198*/ 	.short	0x010a
        /*019a*/ 	.byte	0x3f
	.zero		1


	//   ....[17]....
        /*019c*/ 	.word	0x000067c0
        /*01a0*/ 	.word	0x00000004
        /*01a4*/ 	.word	0x00000000
        /*01a8*/ 	.short	0x010a
        /*01aa*/ 	.byte	0x3f
	.zero		1


	//   ....[18]....
        /*01ac*/ 	.word	0x00006850
        /*01b0*/ 	.word	0x00000005
        /*01b4*/ 	.word	0x00000000
        /*01b8*/ 	.short	0x010a
        /*01ba*/ 	.byte	0x3f
	.zero		1


	//   ....[19]....
        /*01bc*/ 	.word	0x000068b0
        /*01c0*/ 	.word	0x00000003
        /*01c4*/ 	.word	0x00000000
        /*01c8*/ 	.short	0x010a
        /*01ca*/ 	.byte	0x3f
	.zero		1


	//   ....[20]....
        /*01cc*/ 	.word	0x00006900
        /*01d0*/ 	.word	0x00000005
        /*01d4*/ 	.word	0x00000000
        /*01d8*/ 	.short	0x010a
        /*01da*/ 	.byte	0x3f
	.zero		1


	//   ....[21]....
        /*01dc*/ 	.word	0x000069d0
        /*01e0*/ 	.word	0x00000017
        /*01e4*/ 	.word	0x00000018
        /*01e8*/ 	.short	0x010a
        /*01ea*/ 	.byte	0x3f
	.zero		1


	//   ....[22]....
        /*01ec*/ 	.word	0x00006aa0
        /*01f0*/ 	.word	0x00000007
        /*01f4*/ 	.word	0x00000000
        /*01f8*/ 	.short	0x010a
        /*01fa*/ 	.byte	0x3f
	.zero		1


	//   ....[23]....
        /*01fc*/ 	.word	0x00006af0
        /*0200*/ 	.word	0x00000004
        /*0204*/ 	.word	0x00000000
        /*0208*/ 	.short	0x010a
        /*020a*/ 	.byte	0x3f
	.zero		1


	//----- nvinfo : EIATTR_NUM_MBARRIERS
	.align		4
.L_35:
        /*020c*/ 	.byte	0x03, 0x38
        /*020e*/ 	.short	0x0008


	//----- nvinfo : EIATTR_EXIT_INSTR_OFFSETS
	.align		4
        /*0210*/ 	.byte	0x04, 0x1c
        /*0212*/ 	.short	(.L_37 - .L_36)


	//   ....[0]....
.L_36:
        /*0214*/ 	.word	0x000009b0


	//   ....[1]....
        /*0218*/ 	.word	0x000011c0


	//   ....[2]....
        /*021c*/ 	.word	0x000053e0


	//   ....[3]....
        /*0220*/ 	.word	0x00005940


	//   ....[4]....
        /*0224*/ 	.word	0x000068a0


	//----- nvinfo : EIATTR_MAX_THREADS
	.align		4
.L_37:
        /*0228*/ 	.byte	0x04, 0x05
        /*022a*/ 	.short	(.L_39 - .L_38)
.L_38:
        /*022c*/ 	.word	0x00000180
        /*0230*/ 	.word	0x00000001
        /*0234*/ 	.word	0x00000001


	//----- nvinfo : EIATTR_CRS_STACK_SIZE
	.align		4
.L_39:
        /*0238*/ 	.byte	0x04, 0x1e
        /*023a*/ 	.short	(.L_41 - .L_40)
.L_40:
        /*023c*/ 	.word	0x00000000


	//----- nvinfo : EIATTR_CBANK_PARAM_SIZE
	.align		4
.L_41:
        /*0240*/ 	.byte	0x03, 0x19
        /*0242*/ 	.short	0x0470


	//----- nvinfo : EIATTR_PARAM_CBANK
	.align		4
        /*0244*/ 	.byte	0x04, 0x0a
        /*0246*/ 	.short	(.L_43 - .L_42)
	.align		4
.L_42:
        /*0248*/ 	.word	index@(.nv.constant0._ZN7cutlass13device_kernelINS_4gemm6kernel13GemmUniversalIN4cute5tupleIJiiiiEEENS1_10collective13CollectiveMmaINS1_34MainloopSm90TmaGmmaWarpSpecializedILi3ENS5_IJNS4_1CILi2EEENSA_ILi1EEESC_EEENS1_35KernelTmaWarpSpecializedCooperativeEEENS5_IJNSA_ILi512EEENSA_ILi16EEENSA_ILi128EEEEEEaNS5_IJlSC_lEEEaSK_NS4_8TiledMMAINS4_8MMA_AtomIJNS4_4SM904GMMA26MMA_64x16x32_S32S8S8_SS_TNEEEENS4_6LayoutISD_NS5_IJSC_NSA_ILi0EEESS_EEEEENS5_IJNS4_10UnderscoreESV_SV_EEEEENS4_13SM90_TMA_LOADENS4_14ComposedLayoutINS4_7SwizzleILi3ELi4ELi3EEENS4_18smem_ptr_flag_bitsILi8EEENSR_INS5_IJNSA_ILi8EEESI_EEENS5_IJSI_SC_EEEEEEEvNS4_8identityENS4_23SM90_TMA_LOAD_MULTICASTES18_vS19_EENS_8epilogue10collective6detail29Sm90TmaWarpSpecializedAdapterINS1D_15DefaultEpilogueIaSK_SK_NS1C_6thread17LinearCombinationIaLi1EiiLNS1H_9ScaleType4KindE0ELNS_15FloatRoundStyleE2EaEENS1_15EpilogueDefaultEEEEEvvEEEEvNT_6ParamsE)
        /*024c*/ 	.short	0x0210
        /*024e*/ 	.short	0x0470


	//----- nvinfo : EIATTR_SW_WAR
	.align		4
.L_43:
        /*0250*/ 	.byte	0x04, 0x36
        /*0252*/ 	.short	(.L_45 - .L_44)
.L_44:
        /*0254*/ 	.word	0x00000008
.L_45:


//--------------------- .nv.callgraph             --------------------------
	.section	.nv.callgraph,"",@"SHT_CUDA_CALLGRAPH"
	.align	4
	.sectionentsize	8
	.align		4
        /*0000*/ 	.word	0x00000000
	.align		4
        /*0004*/ 	.word	0xffffffff
	.align		4
        /*0008*/ 	.word	index@(_ZN7cutlass13device_kernelINS_4gemm6kernel13GemmUniversalIN4cute5tupleIJiiiiEEENS1_10collective13CollectiveMmaINS1_34MainloopSm90TmaGmmaWarpSpecializedILi3ENS5_IJNS4_1CILi2EEENSA_ILi1EEESC_EEENS1_35KernelTmaWarpSpecializedCooperativeEEENS5_IJNSA_ILi512EEENSA_ILi16EEENSA_ILi128EEEEEEaNS5_IJlSC_lEEEaSK_NS4_8TiledMMAINS4_8MMA_AtomIJNS4_4SM904GMMA26MMA_64x16x32_S32S8S8_SS_TNEEEENS4_6LayoutISD_NS5_IJSC_NSA_ILi0EEESS_EEEEENS5_IJNS4_10UnderscoreESV_SV_EEEEENS4_13SM90_TMA_LOADENS4_14ComposedLayoutINS4_7SwizzleILi3ELi4ELi3EEENS4_18smem_ptr_flag_bitsILi8EEENSR_INS5_IJNSA_ILi8EEESI_EEENS5_IJSI_SC_EEEEEEEvNS4_8identityENS4_23SM90_TMA_LOAD_MULTICASTES18_vS19_EENS_8epilogue10collective6detail29Sm90TmaWarpSpecializedAdapterINS1D_15DefaultEpilogueIaSK_SK_NS1C_6thread17LinearCombinationIaLi1EiiLNS1H_9ScaleType4KindE0ELNS_15FloatRoundStyleE2EaEENS1_15EpilogueDefaultEEEEEvvEEEEvNT_6ParamsE)
	.align		4
        /*000c*/ 	.word	index@(__assertfail)
	.align		4
        /*0010*/ 	.word	0x00000000
	.align		4
        /*0014*/ 	.word	0xfffffffe
	.align		4
        /*0018*/ 	.word	0x00000000
	.align		4
        /*001c*/ 	.word	0xfffffffd
	.align		4
        /*0020*/ 	.word	0x00000000
	.align		4
        /*0024*/ 	.word	0xfffffffc


//--------------------- .nv.constant4             --------------------------
	.section	.nv.constant4,"a",@progbits
	.align	8
	.align		8
.nv.constant4:
        /*0000*/ 	.dword	__assertfail
	.align		8
        /*0008*/ 	.dword	__unnamed_1
	.align		8
        /*0010*/ 	.dword	_ZN40_INTERNAL_3e14cde0_4_k_cu_fa53f4f3_122904cuda3std3__45__cpo5beginE
	.align		8
        /*0018*/ 	.dword	_ZN40_INTERNAL_3e14cde0_4_k_cu_fa53f4f3_122904cuda3std3__45__cpo3endE
	.align		8
        /*0020*/ 	.dword	_ZN40_INTERNAL_3e14cde0_4_k_cu_fa53f4f3_122904cuda3std3__45__cpo6cbeginE
	.align		8
        /*0028*/ 	.dword	_ZN40_INTERNAL_3e14cde0_4_k_cu_fa53f4f3_122904cuda3std3__45__cpo4cendE
	.align		8
        /*0030*/ 	.dword	_ZN40_INTERNAL_3e14cde0_4_k_cu_fa53f4f3_122904cuda3std3__442_GLOBAL__N__3e14cde0_4_k_cu_fa53f4f3_122906ignoreE
	.align		8
        /*0038*/ 	.dword	_ZN40_INTERNAL_3e14cde0_4_k_cu_fa53f4f3_122904cuda3std3__419piecewise_constructE
	.align		8
        /*0040*/ 	.dword	_ZN40_INTERNAL_3e14cde0_4_k_cu_fa53f4f3_122904cuda3std3__48in_placeE
	.align		8
        /*0048*/ 	.dword	_ZN40_INTERNAL_3e14cde0_4_k_cu_fa53f4f3_122904cuda3std6ranges3__45__cpo4swapE
	.align		8
        /*0050*/ 	.dword	_ZN40_INTERNAL_3e14cde0_4_k_cu_fa53f4f3_122904cuda3std6ranges3__45__cpo9iter_moveE
	.align		8
        /*0058*/ 	.dword	_ZN40_INTERNAL_3e14cde0_4_k_cu_fa53f4f3_122904cute7productE
	.align		8
        /*0060*/ 	.dword	_ZN40_INTERNAL_3e14cde0_4_k_cu_fa53f4f3_122904cute1_E
	.align		8
        /*0068*/ 	.dword	$str$22
	.align		8
        /*0070*/ 	.dword	$str$23


//--------------------- .text._ZN7cutlass13device_kernelINS_4gemm6kernel13GemmUniversalIN4cute5tupleIJiiiiEEENS1_10collective13CollectiveMmaINS1_34MainloopSm90TmaGmmaWarpSpecializedILi3ENS5_IJNS4_1CILi2EEENSA_ILi1EEESC_EEENS1_35KernelTmaWarpSpecializedCooperativeEEENS5_IJNSA_ILi512EEENSA_ILi16EEENSA_ILi128EEEEEEaNS5_IJlSC_lEEEaSK_NS4_8TiledMMAINS4_8MMA_AtomIJNS4_4SM904GMMA26MMA_64x16x32_S32S8S8_SS_TNEEEENS4_6LayoutISD_NS5_IJSC_NSA_ILi0EEESS_EEEEENS5_IJNS4_10UnderscoreESV_SV_EEEEENS4_13SM90_TMA_LOADENS4_14ComposedLayoutINS4_7SwizzleILi3ELi4ELi3EEENS4_18smem_ptr_flag_bitsILi8EEENSR_INS5_IJNSA_ILi8EEESI_EEENS5_IJSI_SC_EEEEEEEvNS4_8identityENS4_23SM90_TMA_LOAD_MULTICASTES18_vS19_EENS_8epilogue10collective6detail29Sm90TmaWarpSpecializedAdapterINS1D_15DefaultEpilogueIaSK_SK_NS1C_6thread17LinearCombinationIaLi1EiiLNS1H_9ScaleType4KindE0ELNS_15FloatRoundStyleE2EaEENS1_15EpilogueDefaultEEEEEvvEEEEvNT_6ParamsE --------------------------
	.section	.text._ZN7cutlass13device_kernelINS_4gemm6kernel13GemmUniversalIN4cute5tupleIJiiiiEEENS1_10collective13CollectiveMmaINS1_34MainloopSm90TmaGmmaWarpSpecializedILi3ENS5_IJNS4_1CILi2EEENSA_ILi1EEESC_EEENS1_35KernelTmaWarpSpecializedCooperativeEEENS5_IJNSA_ILi512EEENSA_ILi16EEENSA_ILi128EEEEEEaNS5_IJlSC_lEEEaSK_NS4_8TiledMMAINS4_8MMA_AtomIJNS4_4SM904GMMA26MMA_64x16x32_S32S8S8_SS_TNEEEENS4_6LayoutISD_NS5_IJSC_NSA_ILi0EEESS_EEEEENS5_IJNS4_10UnderscoreESV_SV_EEEEENS4_13SM90_TMA_LOADENS4_14ComposedLayoutINS4_7SwizzleILi3ELi4ELi3EEENS4_18smem_ptr_flag_bitsILi8EEENSR_INS5_IJNSA_ILi8EEESI_EEENS5_IJSI_SC_EEEEEEEvNS4_8identityENS4_23SM90_TMA_LOAD_MULTICASTES18_vS19_EENS_8epilogue10collective6detail29Sm90TmaWarpSpecializedAdapterINS1D_15DefaultEpilogueIaSK_SK_NS1C_6thread17LinearCombinationIaLi1EiiLNS1H_9ScaleType4KindE0ELNS_15FloatRoundStyleE2EaEENS1_15EpilogueDefaultEEEEEvvEEEEvNT_6ParamsE,"ax",@progbits
	.align	128
.text._ZN7cutlass13device_kernelINS_4gemm6kernel13GemmUniversalIN4cute5tupleIJiiiiEEENS1_10collective13CollectiveMmaINS1_34MainloopSm90TmaGmmaWarpSpecializedILi3ENS5_IJNS4_1CILi2EEENSA_ILi1EEESC_EEENS1_35KernelTmaWarpSpecializedCooperativeEEENS5_IJNSA_ILi512EEENSA_ILi16EEENSA_ILi128EEEEEEaNS5_IJlSC_lEEEaSK_NS4_8TiledMMAINS4_8MMA_AtomIJNS4_4SM904GMMA26MMA_64x16x32_S32S8S8_SS_TNEEEENS4_6LayoutISD_NS5_IJSC_NSA_ILi0EEESS_EEEEENS5_IJNS4_10UnderscoreESV_SV_EEEEENS4_13SM90_TMA_LOADENS4_14ComposedLayoutINS4_7SwizzleILi3ELi4ELi3EEENS4_18smem_ptr_flag_bitsILi8EEENSR_INS5_IJNSA_ILi8EEESI_EEENS5_IJSI_SC_EEEEEEEvNS4_8identityENS4_23SM90_TMA_LOAD_MULTICASTES18_vS19_EENS_8epilogue10collective6detail29Sm90TmaWarpSpecializedAdapterINS1D_15DefaultEpilogueIaSK_SK_NS1C_6thread17LinearCombinationIaLi1EiiLNS1H_9ScaleType4KindE0ELNS_15FloatRoundStyleE2EaEENS1_15EpilogueDefaultEEEEEvvEEEEvNT_6ParamsE:
        .type           _ZN7cutlass13device_kernelINS_4gemm6kernel13GemmUniversalIN4cute5tupleIJiiiiEEENS1_10collective13CollectiveMmaINS1_34MainloopSm90TmaGmmaWarpSpecializedILi3ENS5_IJNS4_1CILi2EEENSA_ILi1EEESC_EEENS1_35KernelTmaWarpSpecializedCooperativeEEENS5_IJNSA_ILi512EEENSA_ILi16EEENSA_ILi128EEEEEEaNS5_IJlSC_lEEEaSK_NS4_8TiledMMAINS4_8MMA_AtomIJNS4_4SM904GMMA26MMA_64x16x32_S32S8S8_SS_TNEEEENS4_6LayoutISD_NS5_IJSC_NSA_ILi0EEESS_EEEEENS5_IJNS4_10UnderscoreESV_SV_EEEEENS4_13SM90_TMA_LOADENS4_14ComposedLayoutINS4_7SwizzleILi3ELi4ELi3EEENS4_18smem_ptr_flag_bitsILi8EEENSR_INS5_IJNSA_ILi8EEESI_EEENS5_IJSI_SC_EEEEEEEvNS4_8identityENS4_23SM90_TMA_LOAD_MULTICASTES18_vS19_EENS_8epilogue10collective6detail29Sm90TmaWarpSpecializedAdapterINS1D_15DefaultEpilogueIaSK_SK_NS1C_6thread17LinearCombinationIaLi1EiiLNS1H_9ScaleType4KindE0ELNS_15FloatRoundStyleE2EaEENS1_15EpilogueDefaultEEEEEvvEEEEvNT_6ParamsE,@function
        .size           _ZN7cutlass13device_kernelINS_4gemm6kernel13GemmUniversalIN4cute5tupleIJiiiiEEENS1_10collective13CollectiveMmaINS1_34MainloopSm90TmaGmmaWarpSpecializedILi3ENS5_IJNS4_1CILi2EEENSA_ILi1EEESC_EEENS1_35KernelTmaWarpSpecializedCooperativeEEENS5_IJNSA_ILi512EEENSA_ILi16EEENSA_ILi128EEEEEEaNS5_IJlSC_lEEEaSK_NS4_8TiledMMAINS4_8MMA_AtomIJNS4_4SM904GMMA26MMA_64x16x32_S32S8S8_SS_TNEEEENS4_6LayoutISD_NS5_IJSC_NSA_ILi0EEESS_EEEEENS5_IJNS4_10UnderscoreESV_SV_EEEEENS4_13SM90_TMA_LOADENS4_14ComposedLayoutINS4_7SwizzleILi3ELi4ELi3EEENS4_18smem_ptr_flag_bitsILi8EEENSR_INS5_IJNSA_ILi8EEESI_EEENS5_IJSI_SC_EEEEEEEvNS4_8identityENS4_23SM90_TMA_LOAD_MULTICASTES18_vS19_EENS_8epilogue10collective6detail29Sm90TmaWarpSpecializedAdapterINS1D_15DefaultEpilogueIaSK_SK_NS1C_6thread17LinearCombinationIaLi1EiiLNS1H_9ScaleType4KindE0ELNS_15FloatRoundStyleE2EaEENS1_15EpilogueDefaultEEEEEvvEEEEvNT_6ParamsE,(.L_x_133 - _ZN7cutlass13device_kernelINS_4gemm6kernel13GemmUniversalIN4cute5tupleIJiiiiEEENS1_10collective13CollectiveMmaINS1_34MainloopSm90TmaGmmaWarpSpecializedILi3ENS5_IJNS4_1CILi2EEENSA_ILi1EEESC_EEENS1_35KernelTmaWarpSpecializedCooperativeEEENS5_IJNSA_ILi512EEENSA_ILi16EEENSA_ILi128EEEEEEaNS5_IJlSC_lEEEaSK_NS4_8TiledMMAINS4_8MMA_AtomIJNS4_4SM904GMMA26MMA_64x16x32_S32S8S8_SS_TNEEEENS4_6LayoutISD_NS5_IJSC_NSA_ILi0EEESS_EEEEENS5_IJNS4_10UnderscoreESV_SV_EEEEENS4_13SM90_TMA_LOADENS4_14ComposedLayoutINS4_7SwizzleILi3ELi4ELi3EEENS4_18smem_ptr_flag_bitsILi8EEENSR_INS5_IJNSA_ILi8EEESI_EEENS5_IJSI_SC_EEEEEEEvNS4_8identityENS4_23SM90_TMA_LOAD_MULTICASTES18_vS19_EENS_8epilogue10collective6detail29Sm90TmaWarpSpecializedAdapterINS1D_15DefaultEpilogueIaSK_SK_NS1C_6thread17LinearCombinationIaLi1EiiLNS1H_9ScaleType4KindE0ELNS_15FloatRoundStyleE2EaEENS1_15EpilogueDefaultEEEEEvvEEEEvNT_6ParamsE)
        .other          _ZN7cutlass13device_kernelINS_4gemm6kernel13GemmUniversalIN4cute5tupleIJiiiiEEENS1_10collective13CollectiveMmaINS1_34MainloopSm90TmaGmmaWarpSpecializedILi3ENS5_IJNS4_1CILi2EEENSA_ILi1EEESC_EEENS1_35KernelTmaWarpSpecializedCooperativeEEENS5_IJNSA_ILi512EEENSA_ILi16EEENSA_ILi128EEEEEEaNS5_IJlSC_lEEEaSK_NS4_8TiledMMAINS4_8MMA_AtomIJNS4_4SM904GMMA26MMA_64x16x32_S32S8S8_SS_TNEEEENS4_6LayoutISD_NS5_IJSC_NSA_ILi0EEESS_EEEEENS5_IJNS4_10UnderscoreESV_SV_EEEEENS4_13SM90_TMA_LOADENS4_14ComposedLayoutINS4_7SwizzleILi3ELi4ELi3EEENS4_18smem_ptr_flag_bitsILi8EEENSR_INS5_IJNSA_ILi8EEESI_EEENS5_IJSI_SC_EEEEEEEvNS4_8identityENS4_23SM90_TMA_LOAD_MULTICASTES18_vS19_EENS_8epilogue10collective6detail29Sm90TmaWarpSpecializedAdapterINS1D_15DefaultEpilogueIaSK_SK_NS1C_6thread17LinearCombinationIaLi1EiiLNS1H_9ScaleType4KindE0ELNS_15FloatRoundStyleE2EaEENS1_15EpilogueDefaultEEEEEvvEEEEvNT_6ParamsE,@"STO_CUDA_ENTRY STV_DEFAULT"
_ZN7cutlass13device_kernelINS_4gemm6kernel13GemmUniversalIN4cute5tupleIJiiiiEEENS1_10collective13CollectiveMmaINS1_34MainloopSm90TmaGmmaWarpSpecializedILi3ENS5_IJNS4_1CILi2EEENSA_ILi1EEESC_EEENS1_35KernelTmaWarpSpecializedCooperativeEEENS5_IJNSA_ILi512EEENSA_ILi16EEENSA_ILi128EEEEEEaNS5_IJlSC_lEEEaSK_NS4_8TiledMMAINS4_8MMA_AtomIJNS4_4SM904GMMA26MMA_64x16x32_S32S8S8_SS_TNEEEENS4_6LayoutISD_NS5_IJSC_NSA_ILi0EEESS_EEEEENS5_IJNS4_10UnderscoreESV_SV_EEEEENS4_13SM90_TMA_LOADENS4_14ComposedLayoutINS4_7SwizzleILi3ELi4ELi3EEENS4_18smem_ptr_flag_bitsILi8EEENSR_INS5_IJNSA_ILi8EEESI_EEENS5_IJSI_SC_EEEEEEEvNS4_8identityENS4_23SM90_TMA_LOAD_MULTICASTES18_vS19_EENS_8epilogue10collective6detail29Sm90TmaWarpSpecializedAdapterINS1D_15DefaultEpilogueIaSK_SK_NS1C_6thread17LinearCombinationIaLi1EiiLNS1H_9ScaleType4KindE0ELNS_15FloatRoundStyleE2EaEENS1_15EpilogueDefaultEEEEEvvEEEEvNT_6ParamsE:
[----:B------:R-:W0:Y:S01]  /*0000*/  LDC R1, c[0x0][0x28] ;  /* 0x00000a00ff017b82 */ /* 0x000e220000000800 */
[----:B------:R-:W1:Y:S01]  /*0010*/  S2R R66, SR_TID.X ;  /* 0x0000000000427919 */ /* 0x000e620000002100 */
[----:B------:R-:W-:Y:S01]  /*0020*/  ELECT P0, URZ, PT ;  /* 0x00000000003f782f */ /* 0x000fe20003800000 */
[----:B------:R-:W-:Y:S01]  /*0030*/  BSSY B0, `(.L_x_0) ;  /* 0x000000f000007945 */ /* 0x000fe20003800000 */
[--C-:B-1----:R-:W-:Y:S02]  /*0040*/  SHF.R.U32.HI R0, RZ, 0x5, R66.reuse ;  /* 0x00000005ff007819 */ /* 0x102fe40000011642 */
[----:B------:R-:W-:-:S03]  /*0050*/  SHF.R.U32.HI R7, RZ, 0x7, R66 ;  /* 0x00000007ff077819 */ /* 0x000fc60000011642 */
[----:B------:R-:W1:Y:S04]  /*0060*/  SHFL.IDX PT, R3, R0, RZ, 0x1f ;  /* 0x00001fff00037589 */ /* 0x000e6800000e0000 */
[----:B------:R2:W3:Y:S01]  /*0070*/  SHFL.IDX PT, R2, R7, RZ, 0x1f ;  /* 0x00001fff07027589 */ /* 0x0004e200000e0000 */
[----:B-1----:R-:W-:-:S13]  /*0080*/  ISETP.NE.OR P0, PT, R3, RZ, !P0 ;  /* 0x000000ff0300720c */ /* 0x002fda0004705670 */
[----:B0-23--:R-:W-:Y:S05]  /*0090*/  @P0 BRA `(.L_x_1) ;  /* 0x0000000000200947 */ /* 0x00dfea0003800000 */
[----:B------:R-:W-:Y:S02]  /*00a0*/  ULDC.64 UR4, c[0x0][0x198] ;  /* 0x0000660000047ab9 */ /* 0x000fe40000000a00 */
[----:B------:R-:W-:Y:S02]  /*00b0*/  UIADD3 UR6, UP0, UR4, 0xf0, URZ ;  /* 0x000000f004067890 */ /* 0x000fe4000ff1e03f */
[----:B------:R-:W-:Y:S02]  /*00c0*/  UIADD3 UR4, UP1, UR4, 0x1f0, URZ ;  /* 0x000001f004047890 */ /* 0x000fe4000ff3e03f */
[----:B------:R-:W-:Y:S02]  /*00d0*/  UIADD3.X UR7, URZ, UR5, URZ, UP0, !UPT ;  /* 0x000000053f077290 */ /* 0x000fe400087fe43f */
[----:B------:R-:W-:-:S07]  /*00e0*/  UIADD3.X UR5, URZ, UR5, URZ, UP1, !UPT ;  /* 0x000000053f057290 */ /* 0x000fce0008ffe43f */
[----:B------:R0:W-:Y:S02]  /*00f0*/  UTMACCTL.PF [UR6] ;  /* 0x00000000060079b9 */ /* 0x0001e40008040000 */
[----:B------:R0:W-:Y:S02]  /*0100*/  UTMACCTL.PF [UR4] ;  /* 0x00000000040079b9 */ /* 0x0001e40008040000 */
[----:B0-----:R-:W-:Y:S01]  /*0110*/  NOP ;  /* 0x0000000000007918 */ /* 0x001fe20000000000 */
.L_x_1:
[----:B------:R-:W-:Y:S05]  /*0120*/  BSYNC B0 ;  /* 0x0000000000007941 */ /* 0x000fea0003800000 */
.L_x_0:
[----:B------:R-:W0:Y:S02]  /*0130*/  SHFL.IDX PT, R5, R0, RZ, 0x1f ;  /* 0x00001fff00057589 */ /* 0x000e2400000e0000 */
[----:B0-----:R-:W-:-:S13]  /*0140*/  ISETP.NE.AND P0, PT, R5, RZ, PT ;  /* 0x000000ff0500720c */ /* 0x001fda0003f05270 */
[----:B------:R-:W-:Y:S05]  /*0150*/  @P0 BRA `(.L_x_2) ;  /* 0x0000000000500947 */ /* 0x000fea0003800000 */
[----:B------:R-:W0:Y:S01]  /*0160*/  S2UR UR8, SR_CgaCtaId ;  /* 0x00000000000879c3 */ /* 0x000e220000008800 */
[----:B------:R-:W-:Y:S01]  /*0170*/  UMOV UR4, 0x400 ;  /* 0x0000040000047882 */ /* 0x000fe20000000000 */
[----:B------:R-:W-:Y:S01]  /*0180*/  UMOV UR5, 0x1 ;  /* 0x0000000100057882 */ /* 0x000fe20000000000 */
[----:B------:R-:W-:Y:S01]  /*0190*/  UMOV UR6, 0x4 ;  /* 0x0000000400067882 */ /* 0x000fe20000000000 */
[----:B------:R-:W-:Y:S01]  /*01a0*/  ELECT P0, URZ, PT ;  /* 0x00000000003f782f */ /* 0x000fe20003800000 */
[----:B------:R-:W-:-:S04]  /*01b0*/  UIADD3 UR6, -UR6, 0x100000, URZ ;  /* 0x0010000006067890 */ /* 0x000fc8000fffe13f */
[----:B------:R-:W-:Y:S02]  /*01c0*/  USHF.L.U32 UR7, UR6, 0xb, URZ ;  /* 0x0000000b06077899 */ /* 0x000fe4000800063f */
[----:B------:R-:W-:Y:S02]  /*01d0*/  USHF.L.U32 UR6, UR6, 0x1, URZ ;  /* 0x0000000106067899 */ /* 0x000fe4000800063f */
[----:B0-----:R-:W-:Y:S02]  /*01e0*/  ULEA UR8, UR8, UR4, 0x18 ;  /* 0x0000000408087291 */ /* 0x001fe4000f8ec03f */
[----:B------:R-:W-:-:S04]  /*01f0*/  UIADD3 UR4, -UR5, 0x100000, URZ ;  /* 0x0010000005047890 */ /* 0x000fc8000fffe13f */
[----:B------:R-:W-:Y:S02]  /*0200*/  USHF.L.U32 UR5, UR4, 0xb, URZ ;  /* 0x0000000b04057899 */ /* 0x000fe4000800063f */
[----:B------:R-:W-:Y:S01]  /*0210*/  USHF.L.U32 UR4, UR4, 0x1, URZ ;  /* 0x0000000104047899 */ /* 0x000fe2000800063f */
[----:B------:R-:W0:Y:S11]  /*0220*/  FENCE.VIEW.ASYNC.S ;  /* 0x00000000000073c6 */ /* 0x000e360000000000 */
[----:B0-----:R0:W1:Y:S01]  /*0230*/  SYNCS.EXCH.64 URZ, [UR8], UR4 ;  /* 0x00000004083f75b2 */ /* 0x0010620008000100 */
[----:B------:R0:W2:Y:S01]  /*0240*/  SYNCS.EXCH.64 URZ, [UR8+0x18], UR6 ;  /* 0x00001806083f75b2 */ /* 0x0000a20008000100 */
[----:B------:R0:W3:Y:S01]  /*0250*/  SYNCS.EXCH.64 URZ, [UR8+0x8], UR4 ;  /* 0x00000804083f75b2 */ /* 0x0000e20008000100 */
[----:B------:R0:W4:Y:S01]  /*0260*/  SYNCS.EXCH.64 URZ, [UR8+0x20], UR6 ;  /* 0x00002006083f75b2 */ /* 0x0001220008000100 */
[----:B------:R0:W0:Y:S01]  /*0270*/  SYNCS.EXCH.64 URZ, [UR8+0x10], UR4 ;  /* 0x00001004083f75b2 */ /* 0x0000220008000100 */
[----:B------:R0:W0:Y:S01]  /*0280*/  SYNCS.EXCH.64 URZ, [UR8+0x28], UR6 ;  /* 0x00002806083f75b2 */ /* 0x0000220008000100 */
[----:B------:R-:W-:Y:S01]  /*0290*/  NOP ;  /* 0x0000000000007918 */ /* 0x000fe20000000000 */
.L_x_2:
[----:B------:R-:W-:Y:S01]  /*02a0*/  SHF.R.S32.HI R9, RZ, 0x1f, R66 ;  /* 0x0000001fff097819 */ /* 0x000fe20000011442 */
[----:B------:R-:W5:Y:S01]  /*02b0*/  SHFL.IDX PT, R0, R0, RZ, 0x1f ;  /* 0x00001fff00007589 */ /* 0x000f6200000e0000 */
[----:B0-----:R-:W0:Y:S01]  /*02c0*/  S2UR UR8, SR_CTAID.X ;  /* 0x00000000000879c3 */ /* 0x001e220000002500 */
[----:B------:R-:W-:Y:S02]  /*02d0*/  ELECT P0, URZ, PT ;  /* 0x00000000003f782f */ /* 0x000fe40003800000 */
[----:B------:R-:W-:Y:S01]  /*02e0*/  LEA.HI R9, R9, R66, RZ, 0x7 ;  /* 0x0000004209097211 */ /* 0x000fe200078f38ff */
[----:B------:R-:W1:Y:S01]  /*02f0*/  S2R R4, SR_CTAID.Y ;  /* 0x0000000000047919 */ /* 0x000e620000002600 */
[----:B------:R-:W-:Y:S01]  /*0300*/  SHF.R.S32.HI R6, RZ, 0x1f, R5 ;  /* 0x0000001fff067819 */ /* 0x000fe20000011405 */
[----:B------:R-:W-:Y:S01]  /*0310*/  ULDC UR4, c[0x0][0x150] ;  /* 0x0000540000047ab9 */ /* 0x000fe20000000800 */
[----:B------:R-:W-:Y:S01]  /*0320*/  LOP3.LUT R9, R9, 0xffffff80, RZ, 0xc0, !PT ;  /* 0xffffff8009097812 */ /* 0x000fe200078ec0ff */
[----:B------:R-:W-:Y:S01]  /*0330*/  NOP ;  /* 0x0000000000007918 */ /* 0x000fe20000000000 */
[----:B------:R-:W-:Y:S01]  /*0340*/  LEA.HI R6, R6, R5, RZ, 0x2 ;  /* 0x0000000506067211 */ /* 0x000fe200078f10ff */
[----:B------:R-:W2:Y:S01]  /*0350*/  LDC R12, c[0x0][0x144] ;  /* 0x00005100ff0c7b82 */ /* 0x000ea20000000800 */
[----:B------:R-:W-:Y:S01]  /*0360*/  IMAD.MOV.U32 R19, RZ, RZ, 0x1 ;  /* 0x00000001ff137424 */ /* 0x000fe200078e00ff */
[----:B------:R-:W-:Y:S01]  /*0370*/  NOP ;  /* 0x0000000000007918 */ /* 0x000fe20000000000 */
[----:B------:R-:W-:Y:S01]  /*0380*/  IMAD.IADD R8, R66, 0x1, -R9 ;  /* 0x0000000142087824 */ /* 0x000fe200078e0a09 */
[----:B------:R-:W-:-:S02]  /*0390*/  LOP3.LUT R6, R6, 0x3ffffffc, RZ, 0xc0, !PT ;  /* 0x3ffffffc06067812 */ /* 0x000fc400078ec0ff */
[----:B------:R-:W-:Y:S02]  /*03a0*/  ISETP.NE.AND P3, PT, R2, RZ, PT ;  /* 0x000000ff0200720c */ /* 0x000fe40003f65270 */
[----:B------:R-:W-:Y:S01]  /*03b0*/  SHF.R.S32.HI R9, RZ, 0x1f, R8 ;  /* 0x0000001fff097819 */ /* 0x000fe20000011408 */
[----:B------:R-:W-:Y:S01]  /*03c0*/  IMAD.IADD R6, R5, 0x1, -R6 ;  /* 0x0000000105067824 */ /* 0x000fe200078e0a06 */
[----:B------:R-:W3:Y:S02]  /*03d0*/  LDC R14, c[0x0][0x140] ;  /* 0x00005000ff0e7b82 */ /* 0x000ee40000000800 */
[----:B------:R-:W-:Y:S02]  /*03e0*/  LEA.HI R9, R9, R8, RZ, 0x3 ;  /* 0x0000000809097211 */ /* 0x000fe400078f18ff */
[----:B-----5:R-:W-:Y:S02]  /*03f0*/  ISETP.NE.OR P0, PT, R0, RZ, !P0 ;  /* 0x000000ff0000720c */ /* 0x020fe40004705670 */
[----:B------:R-:W-:-:S02]  /*0400*/  SHF.R.S32.HI R0, RZ, 0x3, R9 ;  /* 0x00000003ff007819 */ /* 0x000fc40000011409 */
[----:B------:R-:W-:Y:S02]  /*0410*/  SHF.R.S32.HI R9, RZ, 0x1f, R9 ;  /* 0x0000001fff097819 */ /* 0x000fe40000011409 */
[----:B0-----:R-:W-:Y:S02]  /*0420*/  I2FP.F32.U32 R10, UR8 ;  /* 0x00000008000a7c45 */ /* 0x001fe40008201000 */
[----:B------:R-:W-:-:S03]  /*0430*/  LEA.HI R9, R9, R0, RZ, 0x2 ;  /* 0x0000000009097211 */ /* 0x000fc600078f10ff */
[----:B------:R-:W-:Y:S01]  /*0440*/  FMUL R10, R10, UR4 ;  /* 0x000000040a0a7c20 */ /* 0x000fe20008400000 */
[----:B------:R-:W-:Y:S01]  /*0450*/  LOP3.LUT R9, R9, 0xfffffffc, RZ, 0xc0, !PT ;  /* 0xfffffffc09097812 */ /* 0x000fe200078ec0ff */
[----:B------:R-:W-:Y:S01]  /*0460*/  VOTEU.ALL UP0, P0 ;  /* 0x00000000003f7886 */ /* 0x000fe20000000000 */
[----:B-1----:R-:W-:Y:S01]  /*0470*/  I2FP.F32.U32 R13, R4 ;  /* 0x00000004000d7245 */ /* 0x002fe20000201000 */
[----:B------:R-:W-:Y:S01]  /*0480*/  ULDC UR4, c[0x0][0x154] ;  /* 0x0000550000047ab9 */ /* 0x000fe20000000800 */
[----:B------:R-:W-:Y:S01]  /*0490*/  VOTEU.ALL UP1, P0 ;  /* 0x00000000003f7886 */ /* 0x000fe20000020000 */
[----:B------:R-:W0:Y:S01]  /*04a0*/  F2I.U32.TRUNC.NTZ R10, R10 ;  /* 0x0000000a000a7305 */ /* 0x000e22000020f000 */
[----:B------:R-:W-:Y:S01]  /*04b0*/  IMAD.IADD R9, R0, 0x1, -R9 ;  /* 0x0000000100097824 */ /* 0x000fe200078e0a09 */
[----:B------:R-:W1:Y:S01]  /*04c0*/  @!UP0 S2UR UR7, SR_CgaCtaId ;  /* 0x00000000000789c3 */ /* 0x000e620000008800 */
[----:B------:R-:W-:Y:S01]  /*04d0*/  FMUL R13, R13, UR4 ;  /* 0x000000040d0d7c20 */ /* 0x000fe20008400000 */
[----:B------:R-:W-:Y:S01]  /*04e0*/  SHF.R.S32.HI R0, RZ, 0x1f, R3 ;  /* 0x0000001fff007819 */ /* 0x000fe20000011403 */
[----:B------:R-:W-:Y:S01]  /*04f0*/  IMAD R22, R6, 0x4, R9 ;  /* 0x0000000406167824 */ /* 0x000fe200078e0209 */
[----:B------:R-:W-:Y:S01]  /*0500*/  UMOV UR4, 0x20 ;  /* 0x0000002000047882 */ /* 0x000fe20000000000 */
[----:B------:R-:W-:Y:S01]  /*0510*/  @!UP0 UMOV UR6, 0x400 ;  /* 0x0000040000068882 */ /* 0x000fe20000000000 */
[----:B------:R-:W-:Y:S01]  /*0520*/  LEA.HI R0, R0, R3, RZ, 0x2 ;  /* 0x0000000300007211 */ /* 0x000fe200078f10ff */
[----:B------:R-:W5:Y:S01]  /*0530*/  F2I.U32.TRUNC.NTZ R13, R13 ;  /* 0x0000000d000d7305 */ /* 0x000f62000020f000 */
[----:B------:R-:W-:Y:S01]  /*0540*/  LEA.HI R6, R22, R22, RZ, 0x1 ;  /* 0x0000001616067211 */ /* 0x000fe200078f08ff */
[----:B------:R-:W4:Y:S01]  /*0550*/  LDC R9, c[0x0][0x148] ;  /* 0x00005200ff097b82 */ /* 0x000f220000000800 */
[----:B------:R-:W-:Y:S01]  /*0560*/  LOP3.LUT R0, R0, 0xfffffffc, RZ, 0xc0, !PT ;  /* 0xfffffffc00007812 */ /* 0x000fe200078ec0ff */
[----:B------:R-:W-:-:S04]  /*0570*/  @!UP0 UIADD3 UR4, -UR4, 0x100000, URZ ;  /* 0x0010000004048890 */ /* 0x000fc8000fffe13f */
[----:B------:R-:W-:Y:S02]  /*0580*/  @!UP0 USHF.L.U32 UR5, UR4, 0xb, URZ ;  /* 0x0000000b04058899 */ /* 0x000fe4000800063f */
[----:B------:R-:W-:Y:S01]  /*0590*/  @!UP0 USHF.L.U32 UR4, UR4, 0x1, URZ ;  /* 0x0000000104048899 */ /* 0x000fe2000800063f */
[----:B------:R-:W-:Y:S01]  /*05a0*/  LOP3.LUT R11, R6, 0xfffffffe, RZ, 0xc0, !PT ;  /* 0xfffffffe060b7812 */ /* 0x000fe200078ec0ff */
[----:B0-----:R-:W-:Y:S01]  /*05b0*/  IMAD.MOV R15, RZ, RZ, -R10 ;  /* 0x000000ffff0f7224 */ /* 0x001fe200078e0a0a */
[----:B---3--:R-:W-:Y:S01]  /*05c0*/  ISETP.EQ.U32.AND P2, PT, R14, 0x1, PT ;  /* 0x000000010e00780c */ /* 0x008fe20003f42070 */
[----:B------:R-:W-:Y:S02]  /*05d0*/  IMAD.IADD R3, R3, 0x1, -R0 ;  /* 0x0000000103037824 */ /* 0x000fe400078e0a00 */
[----:B--2---:R-:W-:Y:S02]  /*05e0*/  IMAD R6, R12, R15, UR8 ;  /* 0x000000080c067e24 */ /* 0x004fe4000f8e020f */
[----:B------:R-:W-:Y:S01]  /*05f0*/  IMAD.IADD R11, R22, 0x1, -R11 ;  /* 0x00000001160b7824 */ /* 0x000fe200078e0a0b */
[----:B------:R-:W-:Y:S01]  /*0600*/  ISETP.NE.AND P1, PT, R3, 0x3, PT ;  /* 0x000000030300780c */ /* 0x000fe20003f25270 */
[----:B-----5:R-:W-:-:S03]  /*0610*/  IMAD.MOV R23, RZ, RZ, -R13 ;  /* 0x000000ffff177224 */ /* 0x020fc600078e0a0d */
[----:B------:R-:W-:Y:S01]  /*0620*/  ISETP.NE.AND P4, PT, R11, R6, PT ;  /* 0x000000060b00720c */ /* 0x000fe20003f85270 */
[----:B------:R-:W-:Y:S01]  /*0630*/  IMAD.SHL.U32 R11, R22, 0x4, RZ ;  /* 0x00000004160b7824 */ /* 0x000fe200078e00ff */
[----:B-1----:R-:W-:Y:S01]  /*0640*/  @!UP0 ULEA UR6, UR7, UR6, 0x18 ;  /* 0x0000000607068291 */ /* 0x002fe2000f8ec03f */
[----:B------:R-:W-:Y:S01]  /*0650*/  ISETP.EQ.OR P1, PT, R3, RZ, !P1 ;  /* 0x000000ff0300720c */ /* 0x000fe20004f22670 */
[----:B------:R-:W-:Y:S01]  /*0660*/  VOTEU.ALL UP0, P0 ;  /* 0x00000000003f7886 */ /* 0x000fe20000000000 */
[----:B------:R-:W-:Y:S01]  /*0670*/  LOP3.LUT P0, RZ, R8, 0x7, RZ, 0xc0, !PT ;  /* 0x0000000708ff7812 */ /* 0x000fe2000780c0ff */
[----:B------:R-:W-:Y:S01]  /*0680*/  VIADD R8, R2, 0xffffffff ;  /* 0xffffffff02087836 */ /* 0x000fe20000000000 */
[----:B------:R-:W-:Y:S01]  /*0690*/  LOP3.LUT R22, R22, 0xc, R11, 0x78, !PT ;  /* 0x0000000c16167812 */ /* 0x000fe200078e780b */
[----:B----4-:R-:W-:Y:S01]  /*06a0*/  IMAD R11, R9, R23, R4 ;  /* 0x00000017090b7224 */ /* 0x010fe200078e0204 */
[----:B------:R-:W-:Y:S02]  /*06b0*/  ISETP.EQ.AND P1, PT, R2, RZ, P1 ;  /* 0x000000ff0200720c */ /* 0x000fe40000f22270 */
[----:B------:R-:W-:-:S02]  /*06c0*/  ISETP.LT.U32.AND P0, PT, R22, 0x2, !P0 ;  /* 0x000000021600780c */ /* 0x000fc40004701070 */
[----:B------:R-:W-:Y:S01]  /*06d0*/  @P4 LEA.HI R0, R22, R22, RZ, 0x1 ;  /* 0x0000001616004211 */ /* 0x000fe200078f08ff */
[----:B------:R-:W0:Y:S02]  /*06e0*/  FENCE.VIEW.ASYNC.S ;  /* 0x00000000000073c6 */ /* 0x000e240000000000 */
[----:B0-----:R0:W1:Y:S01]  /*06f0*/  @!UP0 SYNCS.EXCH.64 URZ, [UR6+0x40], UR4 ;  /* 0x00004004063f85b2 */ /* 0x0010620008000100 */
[----:B------:R-:W-:Y:S02]  /*0700*/  ISETP.GE.U32.AND P6, PT, R8, 0x2, PT ;  /* 0x000000020800780c */ /* 0x000fe40003fc6070 */
[----:B------:R-:W-:Y:S02]  /*0710*/  @P4 SHF.R.S32.HI R0, RZ, 0x1, R0 ;  /* 0x00000001ff004819 */ /* 0x000fe40000011400 */
[----:B------:R-:W-:Y:S02]  /*0720*/  SEL R18, RZ, 0x1, !P1 ;  /* 0x00000001ff127807 */ /* 0x000fe40004800000 */
[----:B------:R-:W-:-:S02]  /*0730*/  @P4 ISETP.NE.AND P5, PT, R0, R11, PT ;  /* 0x0000000b0000420c */ /* 0x000fc40003fa5270 */
[----:B------:R-:W-:Y:S02]  /*0740*/  SEL R0, RZ, 0x1, !P0 ;  /* 0x00000001ff007807 */ /* 0x000fe40004000000 */
[----:B------:R-:W-:Y:S02]  /*0750*/  @P4 SEL R19, RZ, 0x1, P5 ;  /* 0x00000001ff134807 */ /* 0x000fe40002800000 */
[----:B------:R-:W-:Y:S02]  /*0760*/  SEL R18, R18, 0x2, P6 ;  /* 0x0000000212127807 */ /* 0x000fe40003000000 */
[----:B------:R-:W-:Y:S01]  /*0770*/  LOP3.LUT R19, R19, R0, RZ, 0xc0, !PT ;  /* 0x0000000013137212 */ /* 0x000fe200078ec0ff */
[----:B------:R0:W2:Y:S01]  /*0780*/  @!UP1 SYNCS.EXCH.64 URZ, [UR6+0x48], UR4 ;  /* 0x00004804063f95b2 */ /* 0x0000a20008000100 */
[----:B------:R-:W-:Y:S01]  /*0790*/  LOP3.LUT R0, R66, 0x7f, RZ, 0xc0, !PT ;  /* 0x0000007f42007812 */ /* 0x000fe200078ec0ff */
[----:B------:R-:W-:Y:S01]  /*07a0*/  NOP ;  /* 0x0000000000007918 */ /* 0x000fe20000000000 */
[----:B------:R-:W-:Y:S05]  /*07b0*/  @!P2 BRA `(.L_x_3) ;  /* 0x000000000008a947 */ /* 0x000fea0003800000 */
[----:B-12---:R-:W-:Y:S01]  /*07c0*/  UCGABAR_ARV ;  /* 0x00000000000079c7 */ /* 0x006fe20008000000 */
[----:B------:R-:W-:Y:S05]  /*07d0*/  BRA `(.L_x_4) ;  /* 0x0000000000047947 */ /* 0x000fea0003800000 */
.L_x_3:
[----:B-12---:R-:W-:Y:S01]  /*07e0*/  NOP ;  /* 0x0000000000007918 */ /* 0x006fe20000000000 */
.L_x_4:
[----:B------:R-:W1:Y:S01]  /*07f0*/  LDC R2, c[0x0][0x65c] ;  /* 0x00019700ff027b82 */ /* 0x000e620000000800 */
[----:B------:R-:W-:Y:S02]  /*0800*/  IMAD.U32 R10, RZ, RZ, UR8 ;  /* 0x00000008ff0a7e24 */ /* 0x000fe4000f8e00ff */
[----:B------:R-:W-:Y:S01]  /*0810*/  IMAD.MOV.U32 R11, RZ, RZ, RZ ;  /* 0x000000ffff0b7224 */ /* 0x000fe200078e00ff */
[----:B-1----:R-:W-:-:S04]  /*0820*/  ISETP.NE.AND P1, PT, R2, 0x1, PT ;  /* 0x000000010200780c */ /* 0x002fc80003f25270 */
[----:B------:R-:W-:-:S09]  /*0830*/  P2R R5, PR, RZ, 0x2 ;  /* 0x00000002ff057803 */ /* 0x000fd20000000000 */
[----:B------:R-:W1:Y:S01]  /*0840*/  @P1 LDC R17, c[0x0][0x10] ;  /* 0x00000400ff111b82 */ /* 0x000e620000000800 */
[----:B------:R-:W-:Y:S02]  /*0850*/  @P1 IMAD.MOV.U32 R5, RZ, RZ, RZ ;  /* 0x000000ffff051224 */ /* 0x000fe400078e00ff */
[----:B------:R-:W-:-:S05]  /*0860*/  @P1 IMAD.MOV.U32 R15, RZ, RZ, RZ ;  /* 0x000000ffff0f1224 */ /* 0x000fca00078e00ff */
[----:B------:R-:W2:Y:S01]  /*0870*/  @!P1 LDC R13, c[0x0][0xc] ;  /* 0x00000300ff0d9b82 */ /* 0x000ea20000000800 */
[----:B0-----:R-:W-:Y:S01]  /*0880*/  ULDC UR4, c[0x0][0xc] ;  /* 0x0000030000047ab9 */ /* 0x001fe20000000800 */
[----:B------:R-:W-:Y:S01]  /*0890*/  ULDC UR5, c[0x0][0x10] ;  /* 0x0000040000057ab9 */ /* 0x000fe20000000800 */
[----:B------:R-:W-:Y:S01]  /*08a0*/  ULDC UR6, c[0x0][0x14] ;  /* 0x0000050000067ab9 */ /* 0x000fe20000000800 */
[----:B------:R-:W-:-:S04]  /*08b0*/  UIMAD.WIDE.U32 UR4, UR4, UR5, URZ ;  /* 0x00000005040472a5 */ /* 0x000fc8000f8e003f */
[----:B------:R-:W-:Y:S02]  /*08c0*/  UIMAD.WIDE.U32 UR36, UR4, UR6, URZ ;  /* 0x00000006042472a5 */ /* 0x000fe4000f8e003f */
[----:B------:R-:W-:-:S04]  /*08d0*/  UIMAD UR42, UR5, UR6, URZ ;  /* 0x00000006052a72a4 */ /* 0x000fc8000f8e023f */
[----:B------:R-:W-:Y:S01]  /*08e0*/  UIADD3 UR42, UR37, UR42, URZ ;  /* 0x0000002a252a7290 */ /* 0x000fe2000fffe03f */
[----:B-1----:R-:W-:-:S04]  /*08f0*/  @P1 IMAD.WIDE.U32 R16, R17, UR8, R4 ;  /* 0x0000000811101c25 */ /* 0x002fc8000f8e0004 */
[----:B------:R-:W-:Y:S02]  /*0900*/  @P1 IMAD.IADD R17, R17, 0x1, R15 ;  /* 0x0000000111111824 */ /* 0x000fe400078e020f */
[----:B--2---:R-:W-:-:S04]  /*0910*/  @!P1 IMAD.WIDE.U32 R10, R4, R13, R10 ;  /* 0x0000000d040a9225 */ /* 0x004fc800078e000a */
[----:B------:R-:W-:Y:S02]  /*0920*/  @!P1 IMAD.MOV.U32 R16, RZ, RZ, R10 ;  /* 0x000000ffff109224 */ /* 0x000fe400078e000a */
[----:B------:R-:W-:Y:S01]  /*0930*/  @!P1 IMAD.MOV.U32 R17, RZ, RZ, R11 ;  /* 0x000000ffff119224 */ /* 0x000fe200078e000b */
[----:B------:R-:W-:Y:S06]  /*0940*/  @!P2 BRA `(.L_x_5) ;  /* 0x00000000000ca947 */ /* 0x000fec0003800000 */
[----:B------:R-:W-:Y:S01]  /*0950*/  UCGABAR_WAIT ;  /* 0x0000000000007dc7 */ /* 0x000fe20008000000 */
[----:B------:R-:W-:Y:S01]  /*0960*/  CCTL.IVALL ;  /* 0x00000000ff00798f */ /* 0x000fe20002000000 */
[----:B------:R-:W-:Y:S05]  /*0970*/  BRA `(.L_x_6) ;  /* 0x0000000000047947 */ /* 0x000fea0003800000 */
.L_x_5:
[----:B------:R-:W-:Y:S06]  /*0980*/  BAR.SYNC.DEFER_BLOCKING 0x0 ;  /* 0x0000000000007b1d */ /* 0x000fec0000010000 */
.L_x_6:
[----:B------:R-:W-:Y:S05]  /*0990*/  @!P3 BRA `(.L_x_7) ;  /* 0x000000480094b947 */ /* 0x000fea0003800000 */
[----:B------:R-:W-:-:S13]  /*09a0*/  ISETP.GT.U32.AND P0, PT, R8, 0x1, PT ;  /* 0x000000010800780c */ /* 0x000fda0003f04070 */
[----:B------:R-:W-:Y:S05]  /*09b0*/  @P0 EXIT ;  /* 0x000000000000094d */ /* 0x000fea0003800000 */
[----:B------:R-:W-:Y:S01]  /*09c0*/  ULDC.64 UR4, c[0x0][0x650] ;  /* 0x0001940000047ab9 */ /* 0x000fe20000000a00 */
[----:B------:R-:W-:Y:S01]  /*09d0*/  PRMT R3, RZ, 0x7610, R3 ;  /* 0x00007610ff037816 */ /* 0x000fe20000000003 */
[----:B------:R-:W-:Y:S01]  /*09e0*/  IMAD.MOV.U32 R71, RZ, RZ, -0x1 ;  /* 0xffffffffff477424 */ /* 0x000fe200078e00ff */
[----:B------:R-:W-:Y:S01]  /*09f0*/  ISETP.GE.U32.AND P0, PT, R16, UR4, PT ;  /* 0x0000000410007c0c */ /* 0x000fe2000bf06070 */
[----:B------:R-:W-:Y:S02]  /*0a00*/  IMAD.MOV.U32 R73, RZ, RZ, -0x1 ;  /* 0xffffffffff497424 */ /* 0x000fe400078e00ff */
[----:B------:R-:W-:Y:S01]  /*0a10*/  IMAD.MOV.U32 R72, RZ, RZ, -0x1 ;  /* 0xffffffffff487424 */ /* 0x000fe200078e00ff */
[----:B------:R-:W-:-:S13]  /*0a20*/  ISETP.GE.U32.AND.EX P0, PT, R17, UR5, PT, P0 ;  /* 0x0000000511007c0c */ /* 0x000fda000bf06100 */
[----:B------:R-:W-:Y:S05]  /*0a30*/  @P0 BRA `(.L_x_8) ;  /* 0x0000000400280947 */ /* 0x000fea0003800000 */
[----:B------:R-:W0:Y:S01]  /*0a40*/  LDC.64 R24, c[0x0][0x628] ;  /* 0x00018a00ff187b82 */ /* 0x000e220000000a00 */
[----:B------:R-:W-:Y:S02]  /*0a50*/  IMAD.MOV.U32 R10, RZ, RZ, R16 ;  /* 0x000000ffff0a7224 */ /* 0x000fe400078e0010 */
[----:B------:R-:W-:-:S05]  /*0a60*/  IMAD.MOV.U32 R11, RZ, RZ, R17 ;  /* 0x000000ffff0b7224 */ /* 0x000fca00078e0011 */
[----:B------:R-:W1:Y:S08]  /*0a70*/  LDC R8, c[0x0][0x630] ;  /* 0x00018c00ff087b82 */ /* 0x000e700000000800 */
[----:B------:R-:W2:Y:S01]  /*0a80*/  LDC.64 R26, c[0x0][0x620] ;  /* 0x00018800ff1a7b82 */ /* 0x000ea20000000a00 */
[----:B0-----:R-:W-:-:S04]  /*0a90*/  ISETP.NE.U32.AND P0, PT, R24, RZ, PT ;  /* 0x000000ff1800720c */ /* 0x001fc80003f05070 */
[----:B------:R-:W-:-:S13]  /*0aa0*/  ISETP.NE.AND.EX P0, PT, R25, RZ, PT, P0 ;  /* 0x000000ff1900720c */ /* 0x000fda0003f05300 */
[----:B-12---:R-:W-:Y:S05]  /*0ab0*/  @!P0 BRA `(.L_x_9) ;  /* 0x0000000000288947 */ /* 0x006fea0003800000 */
[----:B------:R-:W0:Y:S02]  /*0ac0*/  LDC R3, c[0x0][0x634] ;  /* 0x00018d00ff037b82 */ /* 0x000e240000000800 */
[----:B0-----:R-:W-:-:S05]  /*0ad0*/  IADD3 R3, P0, R16, R3, RZ ;  /* 0x0000000310037210 */ /* 0x001fca0007f1e0ff */
[----:B------:R-:W-:-:S04]  /*0ae0*/  IMAD.X R21, RZ, RZ, R17, P0 ;  /* 0x000000ffff157224 */ /* 0x000fc800000e0611 */
[----:B------:R-:W-:-:S04]  /*0af0*/  IMAD.WIDE.U32 R10, R21, R24, RZ ;  /* 0x00000018150a7225 */ /* 0x000fc800078e00ff */
[----:B------:R-:W-:-:S04]  /*0b00*/  IMAD.WIDE.U32 R12, P0, R3, R25, R10 ;  /* 0x00000019030c7225 */ /* 0x000fc8000780000a */
[----:B------:R-:W-:-:S04]  /*0b10*/  IMAD.WIDE.U32 R10, R3, R24, RZ ;  /* 0x00000018030a7225 */ /* 0x000fc800078e00ff */
[----:B------:R-:W-:Y:S01]  /*0b20*/  IMAD.X R15, RZ, RZ, RZ, P0 ;  /* 0x000000ffff0f7224 */ /* 0x000fe200000e06ff */
[----:B------:R-:W-:Y:S01]  /*0b30*/  IADD3 RZ, P0, R11, R12, RZ ;  /* 0x0000000c0bff7210 */ /* 0x000fe20007f1e0ff */
[----:B------:R-:W-:-:S04]  /*0b40*/  IMAD.MOV.U32 R14, RZ, RZ, R13 ;  /* 0x000000ffff0e7224 */ /* 0x000fc800078e000d */
[----:B------:R-:W-:-:S08]  /*0b50*/  IMAD.WIDE.U32.X R10, R21, R25, R14, P0 ;  /* 0x00000019150a7225 */ /* 0x000fd000000e040e */
.L_x_9:
[----:B------:R-:W0:Y:S01]  /*0b60*/  LDC.64 R30, c[0x0][0x640] ;  /* 0x00019000ff1e7b82 */ /* 0x000e220000000a00 */
[-CC-:B------:R-:W-:Y:S01]  /*0b70*/  SHF.R.U64 R72, R10, R8.reuse, R11.reuse ;  /* 0x000000080a487219 */ /* 0x180fe2000000120b */
[----:B------:R-:W-:Y:S01]  /*0b80*/  IMAD R29, R9, R23, R4 ;  /* 0x00000017091d7224 */ /* 0x000fe200078e0204 */
[----:B------:R-:W-:Y:S01]  /*0b90*/  SHF.R.U32.HI R3, RZ, R8, R11 ;  /* 0x00000008ff037219 */ /* 0x000fe2000001160b */
[----:B------:R-:W-:Y:S01]  /*0ba0*/  IMAD.MOV.U32 R23, RZ, RZ, 0x1 ;  /* 0x00000001ff177424 */ /* 0x000fe200078e00ff */
[----:B------:R-:W-:-:S03]  /*0bb0*/  IADD3 R5, P0, RZ, -R72, RZ ;  /* 0x80000048ff057210 */ /* 0x000fc60007f1e0ff */
[----:B------:R-:W1:Y:S02]  /*0bc0*/  LDC R12, c[0x0][0x618] ;  /* 0x00018600ff0c7b82 */ /* 0x000e640000000800 */
[----:B------:R-:W-:Y:S02]  /*0bd0*/  IMAD.X R3, RZ, RZ, ~R3, P0 ;  /* 0x000000ffff037224 */ /* 0x000fe400000e0e03 */
[----:B------:R-:W-:-:S04]  /*0be0*/  IMAD.WIDE.U32 R10, R5, R26, R16 ;  /* 0x0000001a050a7225 */ /* 0x000fc800078e0010 */
[----:B------:R-:W2:Y:S01]  /*0bf0*/  LDC R20, c[0x0][0x608] ;  /* 0x00018200ff147b82 */ /* 0x000ea20000000800 */
[----:B------:R-:W-:Y:S02]  /*0c00*/  IMAD R8, R3, R26, RZ ;  /* 0x0000001a03087224 */ /* 0x000fe400078e02ff */
[----:B------:R-:W-:Y:S02]  /*0c10*/  IMAD.MOV.U32 R3, RZ, RZ, -0x1 ;  /* 0xffffffffff037424 */ /* 0x000fe400078e00ff */
[----:B------:R-:W-:-:S03]  /*0c20*/  IMAD R5, R5, R27, R8 ;  /* 0x0000001b05057224 */ /* 0x000fc600078e0208 */
[----:B------:R-:W3:Y:S01]  /*0c30*/  LDC R28, c[0x0][0x658] ;  /* 0x00019600ff1c7b82 */ /* 0x000ee20000000800 */
[----:B------:R-:W-:Y:S01]  /*0c40*/  IMAD.IADD R5, R11, 0x1, R5 ;  /* 0x000000010b057824 */ /* 0x000fe200078e0205 */
[----:B0-----:R-:W-:-:S04]  /*0c50*/  ISETP.NE.U32.AND P0, PT, R30, RZ, PT ;  /* 0x000000ff1e00720c */ /* 0x001fc80003f05070 */
[----:B------:R-:W-:Y:S02]  /*0c60*/  ISETP.NE.AND.EX P0, PT, R31, RZ, PT, P0 ;  /* 0x000000ff1f00720c */ /* 0x000fe40003f05300 */
[----:B------:R-:W0:Y:S01]  /*0c70*/  LDC R24, c[0x0][0x600] ;  /* 0x00018000ff187b82 */ /* 0x000e220000000800 */
[-CC-:B-1----:R-:W-:Y:S02]  /*0c80*/  SHF.R.U64 R14, R10, R12.reuse, R5.reuse ;  /* 0x0000000c0a0e7219 */ /* 0x182fe40000001205 */
[----:B------:R-:W-:-:S05]  /*0c90*/  SHF.R.U32.HI R5, RZ, R12, R5 ;  /* 0x0000000cff057219 */ /* 0x000fca0000011605 */
[----:B------:R-:W1:Y:S01]  /*0ca0*/  LDC R15, c[0x0][0x648] ;  /* 0x00019200ff0f7b82 */ /* 0x000e620000000800 */
[-CC-:B--2---:R-:W-:Y:S02]  /*0cb0*/  SHF.R.U64 R27, R14, R20.reuse, R5.reuse ;  /* 0x000000140e1b7219 */ /* 0x184fe40000001205 */
[----:B------:R-:W-:-:S05]  /*0cc0*/  SHF.R.U32.HI R5, RZ, R20, R5 ;  /* 0x00000014ff057219 */ /* 0x000fca0000011605 */
[----:B------:R-:W2:Y:S01]  /*0cd0*/  LDC R21, c[0x0][0x638] ;  /* 0x00018e00ff157b82 */ /* 0x000ea20000000800 */
[-CC-:B---3--:R-:W-:Y:S02]  /*0ce0*/  SHF.R.U64 R20, R27, R28.reuse, R5.reuse ;  /* 0x0000001c1b147219 */ /* 0x188fe40000001205 */
[-C--:B------:R-:W-:Y:S02]  /*0cf0*/  SHF.L.U32 R3, R3, R28.reuse, RZ ;  /* 0x0000001c03037219 */ /* 0x080fe400000006ff */
[----:B------:R-:W-:Y:S01]  /*0d00*/  SHF.R.U32.HI R5, RZ, R28, R5 ;  /* 0x0000001cff057219 */ /* 0x000fe20000011605 */
[----:B------:R-:W-:Y:S01]  /*0d10*/  IMAD.MOV.U32 R4, RZ, RZ, R20 ;  /* 0x000000ffff047224 */ /* 0x000fe200078e0014 */
[----:B------:R-:W-:Y:S01]  /*0d20*/  LOP3.LUT R12, RZ, R3, RZ, 0x33, !PT ;  /* 0x00000003ff0c7212 */ /* 0x000fe200078e33ff */
[----:B------:R-:W3:Y:S01]  /*0d30*/  LDC R25, c[0x0][0x610] ;  /* 0x00018400ff197b82 */ /* 0x000ee20000000800 */
[----:B------:R-:W-:Y:S05]  /*0d40*/  @!P0 BRA `(.L_x_10) ;  /* 0x0000000000288947 */ /* 0x000fea0003800000 */
[----:B------:R-:W4:Y:S02]  /*0d50*/  LDC R3, c[0x0][0x64c] ;  /* 0x00019300ff037b82 */ /* 0x000f240000000800 */
[----:B----4-:R-:W-:-:S05]  /*0d60*/  IADD3 R3, P0, R20, R3, RZ ;  /* 0x0000000314037210 */ /* 0x010fca0007f1e0ff */
        /* <DEDUP_REMOVED lines=8> */
.L_x_10:
[----:B-1----:R-:W-:Y:S01]  /*0df0*/  SHF.R.U64 R4, R4, R15, R5 ;  /* 0x0000000f04047219 */ /* 0x002fe20000001205 */
[----:B0-----:R-:W-:Y:S01]  /*0e00*/  VIADD R5, R24, 0xffffffff ;  /* 0xffffffff18057836 */ /* 0x001fe20000000000 */
[----:B------:R-:W-:Y:S02]  /*0e10*/  SHF.L.U32 R3, R23, R28, RZ ;  /* 0x0000001c17037219 */ /* 0x000fe400000006ff */
[----:B------:R-:W-:Y:S01]  /*0e20*/  LOP3.LUT R12, R27, R12, RZ, 0xc0, !PT ;  /* 0x0000000c1b0c7212 */ /* 0x000fe200078ec0ff */
[----:B------:R-:W-:Y:S01]  /*0e30*/  IMAD.MOV R8, RZ, RZ, -R4 ;  /* 0x000000ffff087224 */ /* 0x000fe200078e0a04 */
[----:B------:R-:W-:Y:S02]  /*0e40*/  SEL R6, R6, R29, !P1 ;  /* 0x0000001d06067207 */ /* 0x000fe40004800000 */
[----:B------:R-:W-:Y:S01]  /*0e50*/  LOP3.LUT R5, R14, R5, RZ, 0xc0, !PT ;  /* 0x000000050e057212 */ /* 0x000fe200078ec0ff */
[----:B------:R-:W-:Y:S02]  /*0e60*/  IMAD R9, R3, R4, R12 ;  /* 0x0000000403097224 */ /* 0x000fe400078e020c */
[----:B--2---:R-:W-:-:S02]  /*0e70*/  IMAD R3, R8, R21, R20 ;  /* 0x0000001508037224 */ /* 0x004fc400078e0214 */
[----:B---3--:R-:W-:Y:S02]  /*0e80*/  IMAD R6, R9, R25, R6 ;  /* 0x0000001909067224 */ /* 0x008fe400078e0206 */
[----:B------:R-:W-:Y:S02]  /*0e90*/  IMAD R71, R3, R24, R5 ;  /* 0x0000001803477224 */ /* 0x000fe400078e0205 */
[----:B------:R-:W-:-:S03]  /*0ea0*/  IMAD.MOV.U32 R4, RZ, RZ, 0x1 ;  /* 0x00000001ff047424 */ /* 0x000fc600078e00ff */
[----:B------:R-:W-:Y:S02]  /*0eb0*/  SEL R73, R71, R6, !P1 ;  /* 0x0000000647497207 */ /* 0x000fe40004800000 */
[----:B------:R-:W-:Y:S02]  /*0ec0*/  PRMT R3, R4, 0x7610, R3 ;  /* 0x0000761004037816 */ /* 0x000fe40000000003 */
[----:B------:R-:W-:-:S07]  /*0ed0*/  SEL R71, R6, R71, !P1 ;  /* 0x0000004706477207 */ /* 0x000fce0004800000 */
.L_x_8:
[----:B------:R-:W-:-:S08]  /*0ee0*/  NOP ;  /* 0x0000000000007918 */ /* 0x000fd00000000000 */
[----:B------:R-:W0:Y:S02]  /*0ef0*/  USETMAXREG.TRY_ALLOC.CTAPOOL UP0, 0xe8 ;  /* 0x000000e8000079c8 */ /* 0x000e240008000600 */
[----:B0-----:R-:W-:-:S13]  /*0f00*/  PLOP3.LUT P0, PT, PT, PT, UP0, 0x80, 0x0 ;  /* 0x000000000000781c */ /* 0x001fda0003f0f008 */
[----:B------:R-:W-:Y:S05]  /*0f10*/  @!P0 BRA `(.L_x_8) ;  /* 0xfffffffc00f08947 */ /* 0x000fea000383ffff */
[----:B------:R-:W-:Y:S01]  /*0f20*/  ULDC.64 UR4, c[0x0][0x598] ;  /* 0x0001660000047ab9 */ /* 0x000fe20000000a00 */
[----:B------:R-:W-:Y:S01]  /*0f30*/  ULDC.64 UR38, c[0x0][0x208] ;  /* 0x0000820000267ab9 */ /* 0x000fe20000000a00 */
[----:B------:R-:W-:-:S04]  /*0f40*/  ISETP.NE.U32.AND P0, PT, RZ, UR4, PT ;  /* 0x00000004ff007c0c */ /* 0x000fc8000bf05070 */
[----:B------:R-:W-:-:S13]  /*0f50*/  ISETP.NE.AND.EX P0, PT, RZ, UR5, PT, P0 ;  /* 0x00000005ff007c0c */ /* 0x000fda000bf05300 */
[----:B------:R-:W-:Y:S05]  /*0f60*/  @!P0 BRA `(.L_x_11) ;  /* 0x00000000001c8947 */ /* 0x000fea0003800000 */
[----:B------:R-:W0:Y:S02]  /*0f70*/  LDC.64 R4, c[0x0][0x598] ;  /* 0x00016600ff047b82 */ /* 0x000e240000000a00 */
[----:B0-----:R-:W2:Y:S02]  /*0f80*/  LDG.E.64 R4, desc[UR38][R4.64] ;  /* 0x0000002604047981 */ /* 0x001ea4000c1e1b00 */
[----:B--2---:R-:W-:-:S04]  /*0f90*/  ISETP.NE.U32.AND P0, PT, R4, RZ, PT ;  /* 0x000000ff0400720c */ /* 0x004fc80003f05070 */
[----:B------:R-:W-:-:S13]  /*0fa0*/  ISETP.NE.AND.EX P0, PT, R5, RZ, PT, P0 ;  /* 0x000000ff0500720c */ /* 0x000fda0003f05300 */
[----:B------:R-:W-:Y:S05]  /*0fb0*/  @!P0 BRA `(.L_x_11) ;  /* 0x0000000000088947 */ /* 0x000fea0003800000 */
[----:B------:R0:W5:Y:S01]  /*0fc0*/  LD.E R23, desc[UR38][R4.64] ;  /* 0x0000002604177980 */ /* 0x000162000c101900 */
[----:B------:R-:W-:Y:S05]  /*0fd0*/  BRA `(.L_x_12) ;  /* 0x0000000000247947 */ /* 0x000fea0003800000 */
.L_x_11:
[----:B------:R-:W-:Y:S02]  /*0fe0*/  ULDC.64 UR4, c[0x0][0x588] ;  /* 0x0001620000047ab9 */ /* 0x000fe40000000a00 */
[----:B------:R-:W-:-:S04]  /*0ff0*/  ISETP.NE.U32.AND P0, PT, RZ, UR4, PT ;  /* 0x00000004ff007c0c */ /* 0x000fc8000bf05070 */
[----:B------:R-:W-:-:S13]  /*1000*/  ISETP.NE.AND.EX P0, PT, RZ, UR5, PT, P0 ;  /* 0x00000005ff007c0c */ /* 0x000fda000bf05300 */
[----:B------:R-:W-:Y:S05]  /*1010*/  @!P0 BRA `(.L_x_13) ;  /* 0x00000000000c8947 */ /* 0x000fea0003800000 */
[----:B------:R-:W0:Y:S02]  /*1020*/  LDC.64 R4, c[0x0][0x588] ;  /* 0x00016200ff047b82 */ /* 0x000e240000000a00 */
[----:B0-----:R1:W5:Y:S01]  /*1030*/  LDG.E R23, desc[UR38][R4.64] ;  /* 0x0000002604177981 */ /* 0x001362000c1e1900 */
[----:B------:R-:W-:Y:S05]  /*1040*/  BRA `(.L_x_12) ;  /* 0x0000000000087947 */ /* 0x000fea0003800000 */
.L_x_13:
[----:B------:R-:W-:Y:S02]  /*1050*/  ULDC UR4, c[0x0][0x580] ;  /* 0x0001600000047ab9 */ /* 0x000fe40000000800 */
[----:B------:R-:W-:-:S07]  /*1060*/  IMAD.U32 R23, RZ, RZ, UR4 ;  /* 0x00000004ff177e24 */ /* 0x000fce000f8e00ff */
.L_x_12:
[----:B------:R-:W-:Y:S02]  /*1070*/  ULDC.64 UR4, c[0x0][0x5a0] ;  /* 0x0001680000047ab9 */ /* 0x000fe40000000a00 */
[----:B------:R-:W-:-:S04]  /*1080*/  ISETP.NE.U32.AND P0, PT, RZ, UR4, PT ;  /* 0x00000004ff007c0c */ /* 0x000fc8000bf05070 */
[----:B------:R-:W-:-:S13]  /*1090*/  ISETP.NE.AND.EX P0, PT, RZ, UR5, PT, P0 ;  /* 0x00000005ff007c0c */ /* 0x000fda000bf05300 */
[----:B------:R-:W-:Y:S05]  /*10a0*/  @!P0 BRA `(.L_x_14) ;  /* 0x00000000001c8947 */ /* 0x000fea0003800000 */
[----:B01----:R-:W0:Y:S02]  /*10b0*/  LDC.64 R4, c[0x0][0x5a0] ;  /* 0x00016800ff047b82 */ /* 0x003e240000000a00 */
[----:B0-----:R-:W2:Y:S02]  /*10c0*/  LDG.E.64 R4, desc[UR38][R4.64] ;  /* 0x0000002604047981 */ /* 0x001ea4000c1e1b00 */
[----:B--2---:R-:W-:-:S04]  /*10d0*/  ISETP.NE.U32.AND P0, PT, R4, RZ, PT ;  /* 0x000000ff0400720c */ /* 0x004fc80003f05070 */
[----:B------:R-:W-:-:S13]  /*10e0*/  ISETP.NE.AND.EX P0, PT, R5, RZ, PT, P0 ;  /* 0x000000ff0500720c */ /* 0x000fda0003f05300 */
[----:B------:R-:W-:Y:S05]  /*10f0*/  @!P0 BRA `(.L_x_14) ;  /* 0x0000000000088947 */ /* 0x000fea0003800000 */
[----:B------:R0:W5:Y:S01]  /*1100*/  LD.E R58, desc[UR38][R4.64] ;  /* 0x00000026043a7980 */ /* 0x000162000c101900 */
[----:B------:R-:W-:Y:S05]  /*1110*/  BRA `(.L_x_15) ;  /* 0x0000000000247947 */ /* 0x000fea0003800000 */
.L_x_14:
[----:B------:R-:W-:Y:S02]  /*1120*/  ULDC.64 UR4, c[0x0][0x590] ;  /* 0x0001640000047ab9 */ /* 0x000fe40000000a00 */
[----:B------:R-:W-:-:S04]  /*1130*/  ISETP.NE.U32.AND P0, PT, RZ, UR4, PT ;  /* 0x00000004ff007c0c */ /* 0x000fc8000bf05070 */
[----:B------:R-:W-:-:S13]  /*1140*/  ISETP.NE.AND.EX P0, PT, RZ, UR5, PT, P0 ;  /* 0x00000005ff007c0c */ /* 0x000fda000bf05300 */
[----:B------:R-:W-:Y:S05]  /*1150*/  @!P0 BRA `(.L_x_16) ;  /* 0x00000000000c8947 */ /* 0x000fea0003800000 */
[----:B------:R-:W2:Y:S02]  /*1160*/  LDC.64 R58, c[0x0][0x590] ;  /* 0x00016400ff3a7b82 */ /* 0x000ea40000000a00 */
[----:B--2---:R2:W5:Y:S01]  /*1170*/  LDG.E R58, desc[UR38][R58.64] ;  /* 0x000000263a3a7981 */ /* 0x004562000c1e1900 */
[----:B------:R-:W-:Y:S05]  /*1180*/  BRA `(.L_x_15) ;  /* 0x0000000000087947 */ /* 0x000fea0003800000 */
.L_x_16:
[----:B------:R-:W-:Y:S02]  /*1190*/  ULDC UR4, c[0x0][0x584] ;  /* 0x0001610000047ab9 */ /* 0x000fe40000000800 */
[----:B------:R-:W-:-:S07]  /*11a0*/  IMAD.U32 R58, RZ, RZ, UR4 ;  /* 0x00000004ff3a7e24 */ /* 0x000fce000f8e00ff */
.L_x_15:
[----:B------:R-:W-:-:S13]  /*11b0*/  LOP3.LUT P0, RZ, R3, 0xff, RZ, 0xc0, !PT ;  /* 0x000000ff03ff7812 */ /* 0x000fda000780c0ff */
[----:B------:R-:W-:Y:S05]  /*11c0*/  @!P0 EXIT ;  /* 0x000000000000894d */ /* 0x000fea0003800000 */
[----:B01----:R-:W0:Y:S01]  /*11d0*/  LDC R5, c[0x0][0x658] ;  /* 0x00019600ff057b82 */ /* 0x003e220000000800 */
[----:B------:R-:W-:Y:S01]  /*11e0*/  ULDC.64 UR6, c[0x0][0x288] ;  /* 0x0000a20000067ab9 */ /* 0x000fe20000000a00 */
[----:B------:R-:W-:Y:S01]  /*11f0*/  SHF.R.U32.HI R3, RZ, 0x2, R66 ;  /* 0x00000002ff037819 */ /* 0x000fe20000011642 */
[----:B------:R-:W-:Y:S01]  /*1200*/  UIADD3 UR4, UR7, 0x7f, URZ ;  /* 0x0000007f07047890 */ /* 0x000fe2000fffe03f */
[----:B------:R-:W-:Y:S01]  /*1210*/  SHF.R.U32.HI R0, RZ, 0x1, R0 ;  /* 0x00000001ff007819 */ /* 0x000fe20000011600 */
[----:B------:R-:W-:Y:S01]  /*1220*/  IMAD.U32 R6, RZ, RZ, UR6 ;  /* 0x00000006ff067e24 */ /* 0x000fe2000f8e00ff */
[----:B--2---:R-:W-:Y:S01]  /*1230*/  LOP3.LUT R59, R66, 0x3, RZ, 0xc0, !PT ;  /* 0x00000003423b7812 */ /* 0x004fe200078ec0ff */
[----:B------:R-:W-:Y:S01]  /*1240*/  USHF.R.S32.HI UR5, URZ, 0x1f, UR4 ;  /* 0x0000001f3f057899 */ /* 0x000fe20008011404 */
[----:B------:R-:W1:Y:S01]  /*1250*/  LDC.64 R8, c[0x0][0x5c8] ;  /* 0x00017200ff087b82 */ /* 0x000e620000000a00 */
[----:B------:R-:W-:Y:S01]  /*1260*/  LOP3.LUT R7, R7, 0x1, RZ, 0xc0, !PT ;  /* 0x0000000107077812 */ /* 0x000fe200078ec0ff */
[----:B------:R-:W-:Y:S01]  /*1270*/  IMAD.MOV.U32 R57, RZ, RZ, RZ ;  /* 0x000000ffff397224 */ /* 0x000fe200078e00ff */
[----:B------:R-:W-:Y:S01]  /*1280*/  LOP3.LUT R3, R3, 0x7, RZ, 0xc0, !PT ;  /* 0x0000000703037812 */ /* 0x000fe200078ec0ff */
[----:B------:R-:W-:Y:S01]  /*1290*/  ULEA.HI UR5, UR5, UR4, URZ, 0x7 ;  /* 0x0000000405057291 */ /* 0x000fe2000f8f383f */
[----:B------:R-:W-:Y:S01]  /*12a0*/  LOP3.LUT R0, R0, 0x30, RZ, 0xc0, !PT ;  /* 0x0000003000007812 */ /* 0x000fe200078ec0ff */
[----:B------:R-:W-:Y:S01]  /*12b0*/  IMAD R59, R59, -0x2, R6 ;  /* 0xfffffffe3b3b7824 */ /* 0x000fe200078e0206 */
[C---:B------:R-:W-:Y:S01]  /*12c0*/  LOP3.LUT R67, R66.reuse, 0x80, RZ, 0xc0, !PT ;  /* 0x0000008042437812 */ /* 0x040fe200078ec0ff */
[C---:B------:R-:W-:Y:S01]  /*12d0*/  IMAD.SHL.U32 R56, R7.reuse, 0x40, RZ ;  /* 0x0000004007387824 */ /* 0x040fe200078e00ff */
[-CC-:B------:R-:W-:Y:S01]  /*12e0*/  IADD3 R4, RZ, -R0.reuse, -R3.reuse ;  /* 0x80000000ff047210 */ /* 0x180fe20007ffe803 */
[----:B------:R-:W-:Y:S01]  /*12f0*/  IMAD.MOV.U32 R6, RZ, RZ, -0x1 ;  /* 0xffffffffff067424 */ /* 0x000fe200078e00ff */
[----:B------:R-:W-:Y:S01]  /*1300*/  USHF.R.S32.HI UR43, URZ, 0x7, UR5 ;  /* 0x000000073f2b7899 */ /* 0x000fe20008011405 */
[----:B------:R-:W-:Y:S01]  /*1310*/  IMAD.SHL.U32 R66, R66, 0x2, RZ ;  /* 0x0000000242427824 */ /* 0x000fe200078e00ff */
[----:B------:R-:W-:Y:S01]  /*1320*/  LOP3.LUT R56, R56, 0x40, R3, 0xe2, !PT ;  /* 0x0000004038387812 */ /* 0x000fe200078ee203 */
[----:B------:R-:W-:Y:S01]  /*1330*/  IMAD R4, R7, -0x40, R4 ;  /* 0xffffffc007047824 */ /* 0x000fe200078e0204 */
[----:B------:R-:W-:Y:S01]  /*1340*/  UISETP.LT.AND UP0, UPT, UR43, 0x1, UPT ;  /* 0x000000012b00788c */ /* 0x000fe2000bf01270 */
[----:B0-----:R-:W-:Y:S01]  /*1350*/  SHF.L.U32 R5, R6, R5, RZ ;  /* 0x0000000506057219 */ /* 0x001fe200000006ff */
[----:B------:R-:W-:Y:S01]  /*1360*/  ULDC UR4, c[0x0][0x284] ;  /* 0x0000a10000047ab9 */ /* 0x000fe20000000800 */
[----:B------:R-:W-:Y:S01]  /*1370*/  LOP3.LUT R56, R56, R0, RZ, 0xfc, !PT ;  /* 0x0000000038387212 */ /* 0x000fe200078efcff */
[----:B------:R-:W-:Y:S01]  /*1380*/  USEL UR44, UR43, 0x1, UP0 ;  /* 0x000000012b2c7887 */ /* 0x000fe20008000000 */
[----:B------:R-:W-:Y:S01]  /*1390*/  SHF.R.U32.HI R67, RZ, 0x7, R67 ;  /* 0x00000007ff437819 */ /* 0x000fe20000011643 */
[----:B------:R-:W-:Y:S01]  /*13a0*/  VIADD R69, R4, UR4 ;  /* 0x0000000404457c36 */ /* 0x000fe20008000000 */
[----:B------:R-:W-:Y:S01]  /*13b0*/  LOP3.LUT R68, RZ, R5, RZ, 0x33, !PT ;  /* 0x00000005ff447212 */ /* 0x000fe200078e33ff */
[----:B------:R-:W-:Y:S01]  /*13c0*/  UIADD3 UR44, UR43, -UR44, URZ ;  /* 0x8000002c2b2c7290 */ /* 0x000fe2000fffe03f */
[C-C-:B-1----:R-:W-:Y:S01]  /*13d0*/  SHF.L.U64.HI R60, R8.reuse, 0x7, R9.reuse ;  /* 0x00000007083c7819 */ /* 0x142fe20000010209 */
[C---:B------:R-:W-:Y:S01]  /*13e0*/  IMAD.SHL.U32 R63, R8.reuse, 0x80, RZ ;  /* 0x00000080083f7824 */ /* 0x040fe200078e00ff */
[C-C-:B------:R-:W-:Y:S01]  /*13f0*/  SHF.L.U64.HI R61, R8.reuse, 0x3, R9.reuse ;  /* 0x00000003083d7819 */ /* 0x140fe20000010209 */
[C---:B------:R-:W-:Y:S01]  /*1400*/  IMAD.SHL.U32 R64, R8.reuse, 0x8, RZ ;  /* 0x0000000808407824 */ /* 0x040fe200078e00ff */
[C---:B------:R-:W-:Y:S01]  /*1410*/  SHF.L.U64.HI R62, R8.reuse, 0x8, R9 ;  /* 0x00000008083e7819 */ /* 0x040fe20000010209 */
[----:B------:R-:W-:Y:S01]  /*1420*/  IMAD.SHL.U32 R65, R8, 0x100, RZ ;  /* 0x0000010008417824 */ /* 0x000fe200078e00ff */
[----:B------:R-:W-:Y:S01]  /*1430*/  UMOV UR40, URZ ;  /* 0x0000003f00287c82 */ /* 0x000fe20008000000 */
[----:B------:R-:W-:-:S05]  /*1440*/  UMOV UR41, URZ ;  /* 0x0000003f00297c82 */ /* 0x000fca0008000000 */
.L_x_100:
[----:B0-----:R-:W0:Y:S01]  /*1450*/  SHFL.IDX PT, R0, R67, RZ, 0x1f ;  /* 0x00001fff43007589 */ /* 0x001e2200000e0000 */
[----:B-1----:R-:W1:Y:S01]  /*1460*/  S2UR UR7, SR_CgaCtaId ;  /* 0x00000000000779c3 */ /* 0x002e620000008800 */
[----:B------:R-:W-:Y:S01]  /*1470*/  UMOV UR6, 0x400 ;  /* 0x0000040000067882 */ /* 0x000fe20000000000 */
[----:B0-----:R-:W-:Y:S01]  /*1480*/  R2UR UR4, R0 ;  /* 0x00000000000472ca */ /* 0x001fe200000e0000 */
[----:B-1----:R-:W-:-:S12]  /*1490*/  ULEA UR6, UR7, UR6, 0x18 ;  /* 0x0000000607067291 */ /* 0x002fd8000f8ec03f */
[----:B------:R-:W-:-:S04]  /*14a0*/  ULEA.HI UR5, UR4, UR4, URZ, 0x1 ;  /* 0x0000000404057291 */ /* 0x000fc8000f8f083f */
[----:B------:R-:W-:-:S04]  /*14b0*/  ULOP3.LUT UR5, UR5, 0x7fffe, URZ, 0xc0, !UPT ;  /* 0x0007fffe05057892 */ /* 0x000fc8000f8ec03f */
[----:B------:R-:W-:-:S03]  /*14c0*/  UIADD3 UR5, UR4, -UR5, URZ ;  /* 0x8000000504057290 */ /* 0x000fc6000fffe03f */
[----:B------:R-:W-:Y:S01]  /*14d0*/  ULDC UR4, c[0x0][0x28c] ;  /* 0x0000a30000047ab9 */ /* 0x000fe20000000800 */
[----:B------:R-:W-:Y:S01]  /*14e0*/  ULEA UR5, UR5, UR6, 0xd ;  /* 0x0000000605057291 */ /* 0x000fe2000f8e683f */
[----:B------:R-:W-:-:S03]  /*14f0*/  ISETP.LT.AND P0, PT, RZ, UR4, PT ;  /* 0x00000004ff007c0c */ /* 0x000fc6000bf01270 */
[----:B------:R-:W-:-:S04]  /*1500*/  UIADD3 UR5, UR5, 0x100, URZ ;  /* 0x0000010005057890 */ /* 0x000fc8000fffe03f */
[----:B------:R-:W-:-:S04]  /*1510*/  USHF.R.U32.HI UR5, URZ, 0x4, UR5 ;  /* 0x000000043f057899 */ /* 0x000fc80008011605 */
[----:B------:R-:W-:-:S04]  /*1520*/  ULOP3.LUT UR5, UR5, 0x3fff, URZ, 0xc0, !UPT ;  /* 0x00003fff05057892 */ /* 0x000fc8000f8ec03f */
[----:B------:R-:W-:Y:S01]  /*1530*/  ULOP3.LUT UR45, UR5, 0x10000, URZ, 0xfc, !UPT ;  /* 0x00010000052d7892 */ /* 0x000fe2000f8efc3f */
[----:B------:R-:W-:Y:S11]  /*1540*/  @P0 BRA `(.L_x_17) ;  /* 0x0000000000400947 */ /* 0x000ff60003800000 */
[----:B------:R-:W-:Y:S01]  /*1550*/  MOV R0, 0x0 ;  /* 0x0000000000007802 */ /* 0x000fe20000000f00 */
[----:B------:R-:W-:Y:S01]  /*1560*/  ULDC.64 UR4, c[0x4][0x68] ;  /* 0x01001a0000047ab9 */ /* 0x000fe20000000a00 */
[----:B------:R-:W-:Y:S01]  /*1570*/  ULDC.64 UR6, c[0x4][0x8] ;  /* 0x0100020000067ab9 */ /* 0x000fe20000000a00 */
[----:B------:R-:W-:Y:S01]  /*1580*/  IMAD.U32 R4, RZ, RZ, UR4 ;  /* 0x00000004ff047e24 */ /* 0x000fe2000f8e00ff */
[----:B------:R0:W1:Y:S01]  /*1590*/  LDC.64 R14, c[0x4][R0] ;  /* 0x01000000000e7b82 */ /* 0x0000620000000a00 */
[----:B------:R-:W-:Y:S01]  /*15a0*/  IMAD.U32 R5, RZ, RZ, UR5 ;  /* 0x00000005ff057e24 */ /* 0x000fe2000f8e00ff */
[----:B------:R-:W-:Y:S01]  /*15b0*/  ULDC.64 UR4, c[0x4][0x70] ;  /* 0x01001c0000047ab9 */ /* 0x000fe20000000a00 */
[----:B------:R-:W-:Y:S02]  /*15c0*/  IMAD.U32 R10, RZ, RZ, UR6 ;  /* 0x00000006ff0a7e24 */ /* 0x000fe4000f8e00ff */
[----:B------:R-:W-:Y:S02]  /*15d0*/  IMAD.U32 R6, RZ, RZ, UR4 ;  /* 0x00000004ff067e24 */ /* 0x000fe4000f8e00ff */
[----:B------:R-:W-:-:S02]  /*15e0*/  IMAD.U32 R7, RZ, RZ, UR5 ;  /* 0x00000005ff077e24 */ /* 0x000fc4000f8e00ff */
[----:B------:R-:W-:Y:S02]  /*15f0*/  IMAD.U32 R11, RZ, RZ, UR7 ;  /* 0x00000007ff0b7e24 */ /* 0x000fe4000f8e00ff */
[----:B------:R-:W-:Y:S02]  /*1600*/  IMAD.MOV.U32 R8, RZ, RZ, 0x1e1 ;  /* 0x000001e1ff087424 */ /* 0x000fe400078e00ff */
[----:B------:R-:W-:Y:S02]  /*1610*/  IMAD.MOV.U32 R12, RZ, RZ, 0x1 ;  /* 0x00000001ff0c7424 */ /* 0x000fe400078e00ff */
[----:B0-----:R-:W-:-:S07]  /*1620*/  IMAD.MOV.U32 R13, RZ, RZ, RZ ;  /* 0x000000ffff0d7224 */ /* 0x001fce00078e00ff */
[----:B------:R-:W-:-:S07]  /*1630*/  LEPC R20, `(.L_x_17) ;  /* 0x000000001014794e */ /* 0x000fce0000000000 */
[----:B-1---5:R-:W-:Y:S05]  /*1640*/  CALL.ABS.NOINC R14 ;  /* 0x000000000e007343 */ /* 0x022fea0003c00000 */
.L_x_17:
[----:B------:R-:W-:-:S04]  /*1650*/  LOP3.LUT R0, R18, 0x1, RZ, 0xfc, !PT ;  /* 0x0000000112007812 */ /* 0x000fc800078efcff */
[----:B------:R-:W-:-:S13]  /*1660*/  ISETP.NE.AND P0, PT, R0, 0x3, PT ;  /* 0x000000030000780c */ /* 0x000fda0003f05270 */
[----:B------:R-:W-:Y:S05]  /*1670*/  @!P0 BRA `(.L_x_18) ;  /* 0x0000000000048947 */ /* 0x000fea0003800000 */
[----:B------:R-:W-:Y:S01]  /*1680*/  BPT.TRAP 0x1 ;  /* 0x000000040000795c */ /* 0x000fe20000300000 */
.L_x_18:
[----:B------:R-:W0:Y:S01]  /*1690*/  S2UR UR5, SR_CgaCtaId ;  /* 0x00000000000579c3 */ /* 0x000e220000008800 */
[----:B------:R-:W-:Y:S01]  /*16a0*/  UMOV UR4, 0x400 ;  /* 0x0000040000047882 */ /* 0x000fe20000000000 */
[----:B------:R-:W-:Y:S02]  /*16b0*/  IMAD.U32 R0, RZ, RZ, UR40 ;  /* 0x00000028ff007e24 */ /* 0x000fe4000f8e00ff */
[----:B------:R-:W-:-:S03]  /*16c0*/  IMAD.U32 R3, RZ, RZ, UR41 ;  /* 0x00000029ff037e24 */ /* 0x000fc6000f8e00ff */
[----:B------:R-:W-:Y:S01]  /*16d0*/  SHF.L.U32 R0, R0, 0x1f, RZ ;  /* 0x0000001f00007819 */ /* 0x000fe200000006ff */
[----:B0-----:R-:W-:-:S06]  /*16e0*/  ULEA UR4, UR5, UR4, 0x18 ;  /* 0x0000000405047291 */ /* 0x001fcc000f8ec03f */
[----:B------:R-:W-:-:S04]  /*16f0*/  IMAD.U32 R6, RZ, RZ, UR4 ;  /* 0x00000004ff067e24 */ /* 0x000fc8000f8e00ff */
[----:B------:R-:W-:-:S04]  /*1700*/  IMAD R3, R3, 0x8, R6 ;  /* 0x0000000803037824 */ /* 0x000fc800078e0206 */
[----:B------:R0:W1:Y:S01]  /*1710*/  SYNCS.PHASECHK.TRANS64.TRYWAIT P1, [R3+URZ], R0 ;  /* 0x00000000030075a7 */ /* 0x000062000802017f */
[----:B------:R-:W-:Y:S05]  /*1720*/  @!P0 BRA `(.L_x_19) ;  /* 0x0000000000048947 */ /* 0x000fea0003800000 */
[----:B------:R-:W-:Y:S01]  /*1730*/  BPT.TRAP 0x1 ;  /* 0x000000040000795c */ /* 0x000fe20000300000 */
.L_x_19:
[----:B------:R-:W-:-:S05]  /*1740*/  IMAD.U32 R4, RZ, RZ, UR44 ;  /* 0x0000002cff047e24 */ /* 0x000fca000f8e00ff */
[----:B------:R-:W-:Y:S01]  /*1750*/  ISETP.GE.AND P2, PT, R4, 0x1, PT ;  /* 0x000000010400780c */ /* 0x000fe20003f46270 */
[----:B-1----:R-:W-:-:S12]  /*1760*/  @P1 BRA `(.L_x_20) ;  /* 0x0000000000081947 */ /* 0x002fd80003800000 */
[----:B------:R-:W1:Y:S02]  /*1770*/  SYNCS.PHASECHK.TRANS64.TRYWAIT P1, [R3+URZ], R0 ;  /* 0x00000000030075a7 */ /* 0x000e64000802017f */
[----:B-1----:R-:W-:Y:S05]  /*1780*/  @!P1 BRA `(.L_x_21) ;  /* 0x0000005000489947 */ /* 0x002fea0003800000 */
.L_x_20:
[----:B------:R-:W-:Y:S05]  /*1790*/  WARPSYNC.ALL ;  /* 0x0000000000007948 */ /* 0x000fea0003800000 */
[----:B------:R-:W-:Y:S01]  /*17a0*/  R2UR UR4, R6 ;  /* 0x00000000060472ca */ /* 0x000fe200000e0000 */
[----:B------:R-:W-:Y:S01]  /*17b0*/  ULEA UR6, UR41, UR45, 0xc ;  /* 0x0000002d29067291 */ /* 0x000fe2000f8e603f */
[----:B------:R-:W-:Y:S01]  /*17c0*/  WARPGROUP.ARRIVE ;  /* 0x00000000000079c5 */ /* 0x000fe20000000000 */
[----:B------:R-:W-:Y:S01]  /*17d0*/  UMOV UR13, 0x40000040 ;  /* 0x40000040000d7882 */ /* 0x000fe20000000000 */
[----:B------:R-:W-:Y:S01]  /*17e0*/  UMOV UR15, 0x40000040 ;  /* 0x40000040000f7882 */ /* 0x000fe20000000000 */
[----:B------:R-:W-:-:S02]  /*17f0*/  UIADD3 UR5, UR6, 0x400, URZ ;  /* 0x0000040006057890 */ /* 0x000fc4000fffe03f */
[----:B------:R-:W-:Y:S02]  /*1800*/  UIADD3 UR7, UR6, 0x800, URZ ;  /* 0x0000080006077890 */ /* 0x000fe4000fffe03f */
[----:B------:R-:W-:Y:S01]  /*1810*/  UMOV UR12, UR6 ;  /* 0x00000006000c7c82 */ /* 0x000fe20008000000 */
[----:B------:R-:W-:Y:S01]  /*1820*/  UIADD3 UR9, UR6, 0xc00, URZ ;  /* 0x00000c0006097890 */ /* 0x000fe2000fffe03f */
[----:B------:R-:W-:Y:S02]  /*1830*/  UMOV UR11, 0x40000040 ;  /* 0x40000040000b7882 */ /* 0x000fe40000000000 */
[----:B------:R-:W-:-:S04]  /*1840*/  UIADD3 UR4, UR4, 0x30100, URZ ;  /* 0x0003010004047890 */ /* 0x000fc8000fffe03f */
[----:B------:R-:W-:-:S04]  /*1850*/  USHF.R.U32.HI UR4, URZ, 0x4, UR4 ;  /* 0x000000043f047899 */ /* 0x000fc80008011604 */
[----:B------:R-:W-:-:S04]  /*1860*/  ULOP3.LUT UR4, UR4, 0x3fff, URZ, 0xc0, !UPT ;  /* 0x00003fff04047892 */ /* 0x000fc8000f8ec03f */
[----:B------:R-:W-:-:S04]  /*1870*/  ULOP3.LUT UR4, UR4, 0x10000, URZ, 0xfc, !UPT ;  /* 0x0001000004047892 */ /* 0x000fc8000f8efc3f */
[----:B------:R-:W-:-:S04]  /*1880*/  ULEA UR8, UR41, UR4, 0x7 ;  /* 0x0000000429087291 */ /* 0x000fc8000f8e383f */
[----:B------:R-:W-:-:S03]  /*1890*/  UIADD3 UR10, UR8, 0x6, URZ ;  /* 0x00000006080a7890 */ /* 0x000fc6000fffe03f */
[----:B------:R-:W-:Y:S02]  /*18a0*/  UMOV UR14, UR8 ;  /* 0x00000008000e7c82 */ /* 0x000fe40008000000 */
[----:B------:R-:W-:Y:S01]  /*18b0*/  IGMMA.64x16x32.S8.S8 R48, gdesc[UR12], RZ, !UPT, gsb0 ;  /* 0x006000000c3079f1 */ /* 0x000fe2000c0410ff */
[----:B------:R-:W-:Y:S01]  /*18c0*/  UMOV UR12, UR5 ;  /* 0x00000005000c7c82 */ /* 0x000fe20008000000 */
[----:B------:R-:W-:Y:S01]  /*18d0*/  UMOV UR13, 0x40000040 ;  /* 0x40000040000d7882 */ /* 0x000fe20000000000 */
[----:B------:R-:W-:Y:S01]  /*18e0*/  UIADD3 UR5, UR6, 0x402, URZ ;  /* 0x0000040206057890 */ /* 0x000fe2000fffe03f */
[----:B------:R-:W-:Y:S02]  /*18f0*/  WARPGROUP.DEPBAR.LE gsb0, 0x0 ;  /* 0x00008000000079c5 */ /* 0x000fe40000010000 */
[----:B------:R-:W-:-:S06]  /*1900*/  WARPGROUP.ARRIVE ;  /* 0x00000000000079c5 */ /* 0x000fcc0000000000 */
        /* <DEDUP_REMOVED lines=13> */
[----:B------:R-:W-:Y:S02]  /*19e0*/  UIADD3 UR12, UR6, 0x2, URZ ;  /* 0x00000002060c7890 */ /* 0x000fe4000fffe03f */
[----:B------:R-:W-:Y:S01]  /*19f0*/  UIADD3 UR14, UR8, 0x2, URZ ;  /* 0x00000002080e7890 */ /* 0x000fe2000fffe03f */
[----:B------:R-:W-:Y:S01]  /*1a00*/  UMOV UR13, 0x40000040 ;  /* 0x40000040000d7882 */ /* 0x000fe20000000000 */
[----:B------:R-:W-:Y:S01]  /*1a10*/  UMOV UR15, 0x40000040 ;  /* 0x40000040000f7882 */ /* 0x000fe20000000000 */
[----:B------:R-:W-:Y:S02]  /*1a20*/  WARPGROUP.DEPBAR.LE gsb0, 0x0 ;  /* 0x00008000000079c5 */ /* 0x000fe40000010000 */
[----:B------:R-:W-:-:S06]  /*1a30*/  WARPGROUP.ARRIVE ;  /* 0x00000000000079c5 */ /* 0x000fcc0000000000 */
[----:B------:R-:W-:Y:S01]  /*1a40*/  IGMMA.64x16x32.S8.S8 R48, gdesc[UR12], R48, gsb0 ;  /* 0x006000000c3079f1 */ /* 0x000fe20008041030 */
[----:B------:R-:W-:Y:S01]  /*1a50*/  UMOV UR12, UR5 ;  /* 0x00000005000c7c82 */ /* 0x000fe20008000000 */
[----:B------:R-:W-:Y:S01]  /*1a60*/  UMOV UR13, 0x40000040 ;  /* 0x40000040000d7882 */ /* 0x000fe20000000000 */
[----:B------:R-:W-:Y:S01]  /*1a70*/  UIADD3 UR5, UR6, 0x404, URZ ;  /* 0x0000040406057890 */ /* 0x000fe2000fffe03f */
        /* <DEDUP_REMOVED lines=24> */
[----:B------:R-:W-:-:S07]  /*1c00*/  UIADD3 UR5, UR6, 0x6, URZ ;  /* 0x0000000606057890 */ /* 0x000fce000fffe03f */
[----:B------:R-:W-:Y:S01]  /*1c10*/  UMOV UR8, UR5 ;  /* 0x0000000500087c82 */ /* 0x000fe20008000000 */
        /* <DEDUP_REMOVED lines=11> */
[----:B------:R-:W-:Y:S01]  /*1cd0*/  UMOV UR9, 0x40000040 ;  /* 0x4000004000097882 */ /* 0x000fe20000000000 */
[----:B------:R-:W-:Y:S02]  /*1ce0*/  WARPGROUP.DEPBAR.LE gsb0, 0x0 ;  /* 0x00008000000079c5 */ /* 0x000fe40000010000 */
[----:B------:R-:W-:-:S06]  /*1cf0*/  WARPGROUP.ARRIVE ;  /* 0x00000000000079c5 */ /* 0x000fcc0000000000 */
[----:B------:R-:W-:Y:S01]  /*1d00*/  IGMMA.64x16x32.S8.S8 R24, gdesc[UR12], R24, gsb0 ;  /* 0x006000000c1879f1 */ /* 0x000fe20008041018 */
[----:B------:R-:W-:Y:S02]  /*1d10*/  UIADD3 UR12, UR6, 0x806, URZ ;  /* 0x00000806060c7890 */ /* 0x000fe4000fffe03f */
[----:B------:R-:W-:Y:S01]  /*1d20*/  UIADD3 UR6, UR6, 0xc06, URZ ;  /* 0x00000c0606067890 */ /* 0x000fe2000fffe03f */
[----:B------:R-:W-:Y:S02]  /*1d30*/  WARPGROUP.DEPBAR.LE gsb0, 0x0 ;  /* 0x00008000000079c5 */ /* 0x000fe40000010000 */
[----:B------:R-:W-:-:S06]  /*1d40*/  WARPGROUP.ARRIVE ;  /* 0x00000000000079c5 */ /* 0x000fcc0000000000 */
[----:B------:R-:W-:Y:S01]  /*1d50*/  IGMMA.64x16x32.S8.S8 R48, gdesc[UR8], R48, gsb0 ;  /* 0x00600000083079f1 */ /* 0x000fe20008041030 */
[----:B------:R-:W-:Y:S01]  /*1d60*/  UMOV UR8, UR7 ;  /* 0x0000000700087c82 */ /* 0x000fe20008000000 */
[----:B------:R-:W-:Y:S01]  /*1d70*/  UMOV UR9, 0x40000040 ;  /* 0x4000004000097882 */ /* 0x000fe20000000000 */
        /* <DEDUP_REMOVED lines=12> */
[----:B------:R-:W-:Y:S03]  /*1e40*/  IGMMA.64x16x32.S8.S8 R24, gdesc[UR8], R24, gsb0 ;  /* 0x00600000081879f1 */ /* 0x000fe60008041018 */
[----:B------:R-:W-:Y:S02]  /*1e50*/  WARPGROUP.DEPBAR.LE gsb0, 0x0 ;  /* 0x00008000000079c5 */ /* 0x000fe40000010000 */
[----:B------:R-:W-:Y:S05]  /*1e60*/  @!P2 BRA `(.L_x_22) ;  /* 0x000000080048a947 */ /* 0x000fea0003800000 */
[----:B------:R-:W-:Y:S01]  /*1e70*/  UIADD3 UR5, UR41, 0x1, URZ ;  /* 0x0000000129057890 */ /* 0x000fe2000fffe03f */
[----:B01----:R-:W-:Y:S02]  /*1e80*/  IMAD.U32 R0, RZ, RZ, UR44 ;  /* 0x0000002cff007e24 */ /* 0x003fe4000f8e00ff */
[----:B------:R-:W-:Y:S01]  /*1e90*/  IMAD.U32 R3, RZ, RZ, UR41 ;  /* 0x00000029ff037e24 */ /* 0x000fe2000f8e00ff */
[----:B------:R-:W-:-:S04]  /*1ea0*/  UISETP.NE.AND UP0, UPT, UR5, 0x3, UPT ;  /* 0x000000030500788c */ /* 0x000fc8000bf05270 */
[----:B------:R-:W-:Y:S02]  /*1eb0*/  USEL UR6, URZ, 0x1, UP0 ;  /* 0x000000013f067887 */ /* 0x000fe40008000000 */
[----:B------:R-:W-:Y:S02]  /*1ec0*/  USEL UR5, UR5, URZ, UP0 ;  /* 0x0000003f05057287 */ /* 0x000fe40008000000 */
[----:B------:R-:W-:-:S06]  /*1ed0*/  ULOP3.LUT UR6, UR40, UR6, URZ, 0x3c, !UPT ;  /* 0x0000000628067292 */ /* 0x000fcc000f8e3c3f */
[----:B------:R-:W-:-:S07]  /*1ee0*/  IMAD.U32 R7, RZ, RZ, UR6 ;  /* 0x00000006ff077e24 */ /* 0x000fce000f8e00ff */
.L_x_29:
[----:B------:R-:W-:Y:S05]  /*1ef0*/  @!P0 BRA `(.L_x_23) ;  /* 0x0000000000048947 */ /* 0x000fea0003800000 */
[----:B------:R-:W-:Y:S01]  /*1f00*/  BPT.TRAP 0x1 ;  /* 0x000000040000795c */ /* 0x000fe20000300000 */
.L_x_23:
[----:B------:R-:W0:Y:S01]  /*1f10*/  S2UR UR7, SR_CgaCtaId ;  /* 0x00000000000779c3 */ /* 0x000e220000008800 */
[----:B------:R-:W-:Y:S01]  /*1f20*/  UMOV UR6, 0x400 ;  /* 0x0000040000067882 */ /* 0x000fe20000000000 */
[----:B------:R-:W-:Y:S01]  /*1f30*/  IMAD.U32 R5, RZ, RZ, UR5 ;  /* 0x00000005ff057e24 */ /* 0x000fe2000f8e00ff */
[----:B------:R-:W-:Y:S01]  /*1f40*/  SHF.L.U32 R4, R7, 0x1f, RZ ;  /* 0x0000001f07047819 */ /* 0x000fe200000006ff */
[----:B0-----:R-:W-:-:S06]  /*1f50*/  ULEA UR6, UR7, UR6, 0x18 ;  /* 0x0000000607067291 */ /* 0x001fcc000f8ec03f */
[----:B------:R-:W-:-:S04]  /*1f60*/  IMAD.U32 R6, RZ, RZ, UR6 ;  /* 0x00000006ff067e24 */ /* 0x000fc8000f8e00ff */
[----:B------:R-:W-:-:S04]  /*1f70*/  IMAD R5, R5, 0x8, R6 ;  /* 0x0000000805057824 */ /* 0x000fc800078e0206 */
[----:B------:R0:W1:Y:S01]  /*1f80*/  SYNCS.PHASECHK.TRANS64.TRYWAIT P1, [R5+URZ], R4 ;  /* 0x00000004050075a7 */ /* 0x000062000802017f */
[----:B------:R-:W-:Y:S05]  /*1f90*/  @!P0 BRA `(.L_x_24) ;  /* 0x0000000000048947 */ /* 0x000fea0003800000 */
[----:B------:R-:W-:Y:S01]  /*1fa0*/  BPT.TRAP 0x1 ;  /* 0x000000040000795c */ /* 0x000fe20000300000 */
.L_x_24:
[----:B-1----:R-:W-:Y:S05]  /*1fb0*/  @P1 BRA `(.L_x_25) ;  /* 0x0000000000081947 */ /* 0x002fea0003800000 */
[----:B------:R-:W1:Y:S02]  /*1fc0*/  SYNCS.PHASECHK.TRANS64.TRYWAIT P1, [R5+URZ], R4 ;  /* 0x00000004050075a7 */ /* 0x000e64000802017f */
[----:B-1----:R-:W-:Y:S05]  /*1fd0*/  @!P1 BRA `(.L_x_26) ;  /* 0x0000004800489947 */ /* 0x002fea0003800000 */
.L_x_25:
[----:B------:R-:W-:Y:S01]  /*1fe0*/  ULEA UR8, UR5, UR4, 0x7 ;  /* 0x0000000405087291 */ /* 0x000fe2000f8e383f */
[----:B------:R-:W-:Y:S01]  /*1ff0*/  WARPGROUP.ARRIVE ;  /* 0x00000000000079c5 */ /* 0x000fe20000000000 */
[----:B------:R-:W-:Y:S01]  /*2000*/  ULEA UR6, UR5, UR45, 0xc ;  /* 0x0000002d05067291 */ /* 0x000fe2000f8e603f */
[----:B------:R-:W-:Y:S01]  /*2010*/  UMOV UR15, 0x40000040 ;  /* 0x40000040000f7882 */ /* 0x000fe20000000000 */
[----:B------:R-:W-:Y:S02]  /*2020*/  UMOV UR13, 0x40000040 ;  /* 0x40000040000d7882 */ /* 0x000fe40000000000 */
[----:B------:R-:W-:Y:S01]  /*2030*/  UIADD3 UR7, UR6, 0x400, URZ ;  /* 0x0000040006077890 */ /* 0x000fe2000fffe03f */
[----:B------:R-:W-:Y:S02]  /*2040*/  UMOV UR14, UR8 ;  /* 0x00000008000e7c82 */ /* 0x000fe40008000000 */
[----:B------:R-:W-:Y:S01]  /*2050*/  UMOV UR12, UR6 ;  /* 0x00000006000c7c82 */ /* 0x000fe20008000000 */
[----:B------:R-:W-:Y:S01]  /*2060*/  UIADD3 UR9, UR6, 0x800, URZ ;  /* 0x0000080006097890 */ /* 0x000fe2000fffe03f */
[----:B------:R-:W-:Y:S01]  /*2070*/  IGMMA.64x16x32.S8.S8 R48, gdesc[UR12], R48, gsb0 ;  /* 0x006000000c3079f1 */ /* 0x000fe20008041030 */
[----:B------:R-:W-:Y:S01]  /*2080*/  UMOV UR13, 0x40000040 ;  /* 0x40000040000d7882 */ /* 0x000fe20000000000 */
[----:B------:R-:W-:Y:S01]  /*2090*/  UMOV UR12, UR7 ;  /* 0x00000007000c7c82 */ /* 0x000fe20008000000 */
[----:B------:R-:W-:-:S02]  /*20a0*/  UIADD3 UR10, UR6, 0xc00, URZ ;  /* 0x00000c00060a7890 */ /* 0x000fc4000fffe03f */
[----:B------:R-:W-:Y:S01]  /*20b0*/  UIADD3 UR7, UR6, 0x402, URZ ;  /* 0x0000040206077890 */ /* 0x000fe2000fffe03f */
        /* <DEDUP_REMOVED lines=60> */
[----:B------:R-:W-:Y:S01]  /*2480*/  UMOV UR12, UR10 ;  /* 0x0000000a000c7c82 */ /* 0x000fe20008000000 */
[----:B------:R-:W-:Y:S01]  /*2490*/  UMOV UR13, 0x40000040 ;  /* 0x40000040000d7882 */ /* 0x000fe20000000000 */
[----:B------:R-:W-:Y:S02]  /*24a0*/  UIADD3 UR10, UR8, 0x6, URZ ;  /* 0x00000006080a7890 */ /* 0x000fe4000fffe03f */
[----:B------:R-:W-:Y:S01]  /*24b0*/  UIADD3 UR8, UR6, 0x6, URZ ;  /* 0x0000000606087890 */ /* 0x000fe2000fffe03f */
        /* <DEDUP_REMOVED lines=25> */
[----:B------:R-:W-:Y:S01]  /*2650*/  BPT.TRAP 0x1 ;  /* 0x000000040000795c */ /* 0x000fe20000300000 */
.L_x_27:
[----:B------:R-:W-:-:S13]  /*2660*/  ISETP.NE.AND P1, PT, R19, RZ, PT ;  /* 0x000000ff1300720c */ /* 0x000fda0003f25270 */
[----:B01----:R-:W-:-:S04]  /*2670*/  @P1 IMAD R4, R3, 0x8, R6 ;  /* 0x0000000803041824 */ /* 0x003fc800078e0206 */
[----:B------:R-:W-:-:S05]  /*2680*/  @P1 VIADD R5, R4, 0x18 ;  /* 0x0000001804051836 */ /* 0x000fca0000000000 */
[----:B------:R-:W-:-:S04]  /*2690*/  @P1 PRMT R5, R22, 0x654, R5 ;  /* 0x0000065416051816 */ /* 0x000fc80000000005 */
[----:B------:R0:W-:Y:S01]  /*26a0*/  @P1 SYNCS.ARRIVE.TRANS64.RED.A1T0 RZ, [R5+URZ], RZ ;  /* 0x000000ff05ff19a7 */ /* 0x0001e2000810043f */
[----:B------:R-:W-:-:S13]  /*26b0*/  ISETP.GT.U32.AND P1, PT, R18, 0x1, PT ;  /* 0x000000011200780c */ /* 0x000fda0003f24070 */
[----:B0-----:R-:W-:Y:S05]  /*26c0*/  @P1 BRA `(.L_x_28) ;  /* 0x0000000000041947 */ /* 0x001fea0003800000 */
[----:B------:R-:W-:Y:S01]  /*26d0*/  BPT.TRAP 0x1 ;  /* 0x000000040000795c */ /* 0x000fe20000300000 */
.L_x_28:
[----:B------:R-:W-:Y:S01]  /*26e0*/  UIADD3 UR5, UR5, 0x1, URZ ;  /* 0x0000000105057890 */ /* 0x000fe2000fffe03f */
[C---:B------:R-:W-:Y:S01]  /*26f0*/  ISETP.GT.AND P2, PT, R0.reuse, 0x1, PT ;  /* 0x000000010000780c */ /* 0x040fe20003f44270 */
[----:B------:R-:W-:Y:S02]  /*2700*/  VIADD R3, R3, 0x1 ;  /* 0x0000000103037836 */ /* 0x000fe40000000000 */
[----:B------:R-:W-:Y:S01]  /*2710*/  UISETP.NE.AND UP0, UPT, UR5, 0x3, UPT ;  /* 0x000000030500788c */ /* 0x000fe2000bf05270 */
[----:B------:R-:W-:Y:S02]  /*2720*/  VIADD R0, R0, 0xffffffff ;  /* 0xffffffff00007836 */ /* 0x000fe40000000000 */
[C---:B------:R-:W-:Y:S01]  /*2730*/  ISETP.NE.AND P1, PT, R3.reuse, 0x3, PT ;  /* 0x000000030300780c */ /* 0x040fe20003f25270 */
[----:B------:R-:W-:Y:S02]  /*2740*/  USEL UR6, URZ, 0x1, UP0 ;  /* 0x000000013f067887 */ /* 0x000fe40008000000 */
[----:B------:R-:W-:Y:S01]  /*2750*/  USEL UR5, UR5, URZ, UP0 ;  /* 0x0000003f05057287 */ /* 0x000fe20008000000 */
[----:B------:R-:W-:-:S03]  /*2760*/  SEL R3, R3, RZ, P1 ;  /* 0x000000ff03037207 */ /* 0x000fc60000800000 */
[----:B------:R-:W-:Y:S01]  /*2770*/  LOP3.LUT R7, R7, UR6, RZ, 0x3c, !PT ;  /* 0x0000000607077c12 */ /* 0x000fe2000f8e3cff */
[----:B------:R-:W-:Y:S07]  /*2780*/  @P2 BRA `(.L_x_29) ;  /* 0xfffffff400d82947 */ /* 0x000fee000383ffff */
.L_x_22:
[----:B01----:R-:W0:Y:S02]  /*2790*/  LDC R0, c[0x0][0x28c] ;  /* 0x0000a300ff007b82 */ /* 0x003e240000000800 */
[----:B0-----:R-:W-:-:S13]  /*27a0*/  ISETP.GE.AND P1, PT, R0, 0x1, PT ;  /* 0x000000010000780c */ /* 0x001fda0003f26270 */
[----:B------:R-:W-:Y:S05]  /*27b0*/  @!P1 BRA `(.L_x_30) ;  /* 0x0000000000449947 */ /* 0x000fea0003800000 */
[----:B------:R-:W-:Y:S05]  /*27c0*/  @!P0 BRA `(.L_x_31) ;  /* 0x0000000000048947 */ /* 0x000fea0003800000 */
[----:B------:R-:W-:Y:S01]  /*27d0*/  BPT.TRAP 0x1 ;  /* 0x000000040000795c */ /* 0x000fe20000300000 */
.L_x_31:
[----:B------:R-:W-:-:S13]  /*27e0*/  ISETP.NE.AND P0, PT, R19, RZ, PT ;  /* 0x000000ff1300720c */ /* 0x000fda0003f05270 */
[----:B------:R-:W-:-:S05]  /*27f0*/  VOTEU.ANY UP0, P0 ;  /* 0x00000000003f7886 */ /* 0x000fca0000000100 */
[----:B------:R-:W-:-:S06]  /*2800*/  @UP0 UIADD3 UR4, UR44, UR41, URZ ;  /* 0x000000292c040290 */ /* 0x000fcc000fffe03f */
[----:B------:R-:W-:Y:S02]  /*2810*/  IMAD.U32 R4, RZ, RZ, UR4 ;  /* 0x00000004ff047e24 */ /* 0x000fe4000f8e00ff */
[----:B------:R-:W-:Y:S02]  /*2820*/  IMAD.U32 R3, RZ, RZ, UR4 ;  /* 0x00000004ff037e24 */ /* 0x000fe4000f8e00ff */
[----:B------:R-:W-:-:S05]  /*2830*/  @P0 IMAD.WIDE.U32 R4, R4, -0x55555555, RZ ;  /* 0xaaaaaaab04040825 */ /* 0x000fca00078e00ff */
[----:B------:R-:W-:-:S05]  /*2840*/  @P0 SHF.R.U32.HI R0, RZ, 0x1, R5 ;  /* 0x00000001ff000819 */ /* 0x000fca0000011605 */
[----:B------:R-:W-:-:S04]  /*2850*/  @P0 IMAD R0, R0, -0x3, R3 ;  /* 0xfffffffd00000824 */ /* 0x000fc800078e0203 */
[----:B------:R-:W-:-:S04]  /*2860*/  @P0 IMAD R0, R0, 0x8, R6 ;  /* 0x0000000800000824 */ /* 0x000fc800078e0206 */
[----:B------:R-:W-:-:S05]  /*2870*/  @P0 VIADD R3, R0, 0x18 ;  /* 0x0000001800030836 */ /* 0x000fca0000000000 */
[----:B------:R-:W-:-:S04]  /*2880*/  @P0 PRMT R3, R22, 0x654, R3 ;  /* 0x0000065416030816 */ /* 0x000fc80000000003 */
[----:B------:R0:W-:Y:S01]  /*2890*/  @P0 SYNCS.ARRIVE.TRANS64.RED.A1T0 RZ, [R3+URZ], RZ ;  /* 0x000000ff03ff09a7 */ /* 0x0001e2000810043f */
[----:B------:R-:W-:-:S13]  /*28a0*/  ISETP.GT.U32.AND P0, PT, R18, 0x1, PT ;  /* 0x000000011200780c */ /* 0x000fda0003f04070 */
[----:B0-----:R-:W-:Y:S05]  /*28b0*/  @P0 BRA `(.L_x_30) ;  /* 0x0000000000040947 */ /* 0x001fea0003800000 */
[----:B------:R-:W-:Y:S01]  /*28c0*/  BPT.TRAP 0x1 ;  /* 0x000000040000795c */ /* 0x000fe20000300000 */
.L_x_30:
[----:B------:R-:W-:Y:S01]  /*28d0*/  IMAD.SHL.U32 R73, R73, 0x10, RZ ;  /* 0x0000001049497824 */ /* 0x000fe200078e00ff */
[----:B------:R-:W-:Y:S01]  /*28e0*/  UIADD3 UR41, UR43, UR41, URZ ;  /* 0x000000292b297290 */ /* 0x000fe2000fffe03f */
[----:B------:R-:W-:Y:S01]  /*28f0*/  IMAD.SHL.U32 R8, R71, 0x200, RZ ;  /* 0x0000020047087824 */ /* 0x000fe200078e00ff */
[----:B------:R-:W-:Y:S01]  /*2900*/  ULDC UR7, c[0x0][0x288] ;  /* 0x0000a20000077ab9 */ /* 0x000fe20000000800 */
[----:B------:R-:W-:Y:S01]  /*2910*/  ULDC UR10, c[0x0][0x284] ;  /* 0x0000a100000a7ab9 */ /* 0x000fe20000000800 */
[----:B------:R-:W-:Y:S01]  /*2920*/  UISETP.GT.U32.AND UP0, UPT, UR41, 0x2, UPT ;  /* 0x000000022900788c */ /* 0x000fe2000bf04070 */
[C---:B------:R-:W-:Y:S01]  /*2930*/  ISETP.GE.AND P0, PT, R73.reuse, UR7, PT ;  /* 0x0000000749007c0c */ /* 0x040fe2000bf06270 */
[----:B------:R-:W-:Y:S01]  /*2940*/  UISETP.GE.U32.AND UP1, UPT, UR43, 0x3, UPT ;  /* 0x000000032b00788c */ /* 0x000fe2000bf26070 */
[----:B------:R-:W-:Y:S01]  /*2950*/  SHF.R.S32.HI R9, RZ, 0x1f, R72 ;  /* 0x0000001fff097819 */ /* 0x000fe20000011448 */
[----:B------:R-:W-:Y:S01]  /*2960*/  UISETP.LT.U32.AND UP0, UPT, UR43, 0x3, UP0 ;  /* 0x000000032b00788c */ /* 0x000fe20008701070 */
[----:B------:R-:W-:Y:S01]  /*2970*/  ISETP.GE.OR P0, PT, R8, UR10, P0 ;  /* 0x0000000a08007c0c */ /* 0x000fe20008706670 */
[----:B------:R-:W-:Y:S01]  /*2980*/  UIMAD.WIDE.U32 UR4, UR41, -0x55555555, URZ ;  /* 0xaaaaaaab290478a5 */ /* 0x000fe2000f8e003f */
[----:B------:R-:W-:Y:S01]  /*2990*/  LOP3.LUT R12, R73, 0x6, R66, 0xf8, !PT ;  /* 0x00000006490c7812 */ /* 0x000fe200078ef842 */
[----:B------:R-:W-:Y:S01]  /*29a0*/  USEL UR6, URZ, 0x1, !UP0 ;  /* 0x000000013f067887 */ /* 0x000fe2000c000000 */
[----:B------:R-:W-:Y:S01]  /*29b0*/  IMAD.MOV.U32 R0, RZ, RZ, -0x1 ;  /* 0xffffffffff007424 */ /* 0x000fe200078e00ff */
[----:B------:R-:W-:Y:S01]  /*29c0*/  ULDC.64 UR8, c[0x0][0x5d0] ;  /* 0x0001740000087ab9 */ /* 0x000fe20000000a00 */
[----:B------:R-:W-:Y:S01]  /*29d0*/  SHF.R.S32.HI R13, RZ, 0x1f, R12 ;  /* 0x0000001fff0d7819 */ /* 0x000fe2000001140c */
[----:B------:R-:W-:Y:S01]  /*29e0*/  IMAD R3, R9, UR8, RZ ;  /* 0x0000000809037c24 */ /* 0x000fe2000f8e02ff */
[----:B------:R-:W-:-:S02]  /*29f0*/  USHF.R.U32.HI UR4, URZ, 0x1, UR5 ;  /* 0x000000013f047899 */ /* 0x000fc40008011605 */
[----:B------:R-:W-:Y:S01]  /*2a00*/  ULOP3.LUT UR40, UR40, UR6, URZ, 0x3c, !UPT ;  /* 0x0000000628287292 */ /* 0x000fe2000f8e3c3f */
[C---:B------:R-:W-:Y:S01]  /*2a10*/  IMAD R3, R72.reuse, UR9, R3 ;  /* 0x0000000948037c24 */ /* 0x040fe2000f8e0203 */
[----:B------:R-:W-:Y:S01]  /*2a20*/  UIMAD UR41, UR4, -0x3, UR41 ;  /* 0xfffffffd042978a4 */ /* 0x000fe2000f8e0229 */
[----:B------:R-:W-:Y:S01]  /*2a30*/  IMAD.WIDE.U32 R4, R72, UR8, R12 ;  /* 0x0000000848047c25 */ /* 0x000fe2000f8e000c */
[----:B------:R-:W-:-:S03]  /*2a40*/  @UP1 ULOP3.LUT UR40, UR40, 0x1, UR4, 0x78, !UPT ;  /* 0x0000000128281892 */ /* 0x000fc6000f8e7804 */
[----:B------:R-:W-:Y:S02]  /*2a50*/  IMAD.IADD R7, R5, 0x1, R3 ;  /* 0x0000000105077824 */ /* 0x000fe400078e0203 */
[----:B------:R-:W-:Y:S01]  /*2a60*/  IMAD.MOV.U32 R6, RZ, RZ, R4 ;  /* 0x000000ffff067224 */ /* 0x000fe200078e0004 */
[----:B------:R-:W-:Y:S06]  /*2a70*/  @P0 BRA `(.L_x_32) ;  /* 0x0000002000d00947 */ /* 0x000fec0003800000 */
[----:B------:R-:W0:Y:S01]  /*2a80*/  LDC.64 R4, c[0x0][0x5c8] ;  /* 0x00017200ff047b82 */ /* 0x000e220000000a00 */
[----:B-----5:R-:W-:Y:S01]  /*2a90*/  ISETP.NE.AND P0, PT, R58, RZ, PT ;  /* 0x000000ff3a00720c */ /* 0x020fe20003f05270 */
[----:B------:R-:W-:Y:S01]  /*2aa0*/  IMAD.WIDE R20, R71, 0x200, R56 ;  /* 0x0000020047147825 */ /* 0x000fe200078e0238 */
[----:B------:R-:W-:Y:S03]  /*2ab0*/  BSSY B0, `(.L_x_32) ;  /* 0x0000230000007945 */ /* 0x000fe60003800000 */
[----:B------:R-:W-:Y:S02]  /*2ac0*/  IMAD.IADD R71, R69, 0x1, -R8 ;  /* 0x0000000145477824 */ /* 0x000fe400078e0a08 */
[-C--:B0-----:R-:W-:Y:S02]  /*2ad0*/  IMAD R3, R21, R4.reuse, RZ ;  /* 0x0000000415037224 */ /* 0x081fe400078e02ff */
[----:B------:R-:W-:-:S04]  /*2ae0*/  IMAD.WIDE.U32 R76, R20, R4, R6 ;  /* 0x00000004144c7225 */ /* 0x000fc800078e0006 */
[----:B------:R-:W-:Y:S02]  /*2af0*/  IMAD R7, R20, R5, R3 ;  /* 0x0000000514077224 */ /* 0x000fe400078e0203 */
[----:B------:R-:W-:Y:S02]  /*2b00*/  IMAD.IADD R3, R59, 0x1, -R73 ;  /* 0x000000013b037824 */ /* 0x000fe400078e0a49 */
[----:B------:R-:W-:Y:S01]  /*2b10*/  IMAD.IADD R80, R77, 0x1, R7 ;  /* 0x000000014d507824 */ /* 0x000fe200078e0207 */
[----:B------:R-:W-:Y:S06]  /*2b20*/  @!P0 BRA `(.L_x_33) ;  /* 0x0000001800608947 */ /* 0x000fec0003800000 */
[----:B------:R-:W0:Y:S01]  /*2b30*/  LDC.64 R10, c[0x0][0x5b0] ;  /* 0x00016c00ff0a7b82 */ /* 0x000e220000000a00 */
[----:B------:R-:W-:Y:S01]  /*2b40*/  ULDC.64 UR4, c[0x0][0x5b8] ;  /* 0x00016e0000047ab9 */ /* 0x000fe20000000a00 */
[----:B------:R-:W-:Y:S01]  /*2b50*/  ISETP.GE.AND P0, PT, R71, 0x1, PT ;  /* 0x000000014700780c */ /* 0x000fe20003f06270 */
[----:B------:R-:W-:Y:S01]  /*2b60*/  IMAD R9, R9, UR4, RZ ;  /* 0x0000000409097c24 */ /* 0x000fe2000f8e02ff */
[----:B------:R-:W-:Y:S01]  /*2b70*/  BSSY B1, `(.L_x_34) ;  /* 0x0000010000017945 */ /* 0x000fe20003800000 */
[C---:B------:R-:W-:Y:S01]  /*2b80*/  IMAD.WIDE.U32 R12, R72.reuse, UR4, R12 ;  /* 0x00000004480c7c25 */ /* 0x040fe2000f8e000c */
[----:B------:R-:W-:Y:S02]  /*2b90*/  ISETP.LT.OR P5, PT, R3, 0x1, !P0 ;  /* 0x000000010300780c */ /* 0x000fe400047a1670 */
[----:B------:R-:W1:Y:S01]  /*2ba0*/  LDC.64 R6, c[0x0][0x5a8] ;  /* 0x00016a00ff067b82 */ /* 0x000e620000000a00 */
[----:B------:R-:W-:Y:S02]  /*2bb0*/  IMAD R9, R72, UR5, R9 ;  /* 0x0000000548097c24 */ /* 0x000fe4000f8e0209 */
[----:B------:R-:W-:-:S02]  /*2bc0*/  IMAD.MOV.U32 R8, RZ, RZ, R12 ;  /* 0x000000ffff087224 */ /* 0x000fc400078e000c */
[----:B------:R-:W-:Y:S02]  /*2bd0*/  IMAD.IADD R9, R13, 0x1, R9 ;  /* 0x000000010d097824 */ /* 0x000fe400078e0209 */
[-C--:B0-----:R-:W-:Y:S01]  /*2be0*/  IMAD R14, R21, R10.reuse, RZ ;  /* 0x0000000a150e7224 */ /* 0x081fe200078e02ff */
[----:B------:R-:W-:Y:S01]  /*2bf0*/  SHF.L.U64.HI R15, R10, 0x3, R11 ;  /* 0x000000030a0f7819 */ /* 0x000fe2000001020b */
[----:B------:R-:W-:-:S04]  /*2c00*/  IMAD.WIDE.U32 R72, R20, R10, R8 ;  /* 0x0000000a14487225 */ /* 0x000fc800078e0008 */
[----:B------:R-:W-:Y:S01]  /*2c10*/  IMAD R81, R20, R11, R14 ;  /* 0x0000000b14517224 */ /* 0x000fe200078e020e */
[----:B-1----:R-:W-:Y:S01]  /*2c20*/  IADD3 R78, P1, R72, R6, RZ ;  /* 0x00000006484e7210 */ /* 0x002fe20007f3e0ff */
[----:B------:R-:W-:-:S03]  /*2c30*/  IMAD.SHL.U32 R14, R10, 0x8, RZ ;  /* 0x000000080a0e7824 */ /* 0x000fc600078e00ff */
[----:B------:R-:W-:Y:S01]  /*2c40*/  IADD3.X R79, R7, R73, R81, P1, !PT ;  /* 0x00000049074f7210 */ /* 0x000fe20000ffe451 */
[----:B------:R-:W-:Y:S08]  /*2c50*/  @P5 BRA `(.L_x_35) ;  /* 0x0000000000045947 */ /* 0x000ff00003800000 */
[----:B------:R0:W5:Y:S02]  /*2c60*/  LDG.E.U8 R70, desc[UR38][R78.64] ;  /* 0x000000264e467981 */ /* 0x000164000c1e1100 */
.L_x_35:
[----:B------:R-:W-:Y:S05]  /*2c70*/  BSYNC B1 ;  /* 0x0000000000017941 */ /* 0x000fea0003800000 */
.L_x_34:
[----:B-----5:R-:W-:Y:S01]  /*2c80*/  LOP3.LUT R72, R70, 0xffff, RZ, 0xc0, !PT ;  /* 0x0000ffff46487812 */ /* 0x020fe200078ec0ff */
[----:B------:R-:W-:Y:S01]  /*2c90*/  ULDC.64 UR4, c[0x0][0x5c0] ;  /* 0x0001700000047ab9 */ /* 0x000fe20000000a00 */
[----:B------:R-:W-:Y:S01]  /*2ca0*/  ISETP.LT.OR P3, PT, R3, 0x2, !P0 ;  /* 0x000000020300780c */ /* 0x000fe20004761670 */
[----:B------:R-:W-:Y:S01]  /*2cb0*/  IMAD.WIDE.U32 R74, R20, R10, R14 ;  /* 0x0000000a144a7225 */ /* 0x000fe200078e000e */
[----:B------:R-:W-:Y:S01]  /*2cc0*/  PRMT R77, R72, 0x8880, RZ ;  /* 0x00008880484d7816 */ /* 0x000fe200000000ff */
[----:B------:R-:W-:Y:S01]  /*2cd0*/  BSSY B1, `(.L_x_36) ;  /* 0x0000010000017945 */ /* 0x000fe20003800000 */
[----:B------:R-:W-:Y:S01]  /*2ce0*/  IADD3 R72, P1, R76, UR4, RZ ;  /* 0x000000044c487c10 */ /* 0x000fe2000ff3e0ff */
[----:B------:R-:W-:Y:S01]  /*2cf0*/  IMAD.IADD R75, R81, 0x1, R75 ;  /* 0x00000001514b7824 */ /* 0x000fe200078e024b */
[----:B------:R-:W-:Y:S02]  /*2d00*/  IADD3 R74, P2, P4, R12, R6, R74 ;  /* 0x000000060c4a7210 */ /* 0x000fe40007c5e04a */
[----:B------:R-:W-:Y:S01]  /*2d10*/  IADD3.X R73, R80, UR5, RZ, P1, !PT ;  /* 0x0000000550497c10 */ /* 0x000fe20008ffe4ff */
[----:B------:R-:W-:Y:S01]  /*2d20*/  IMAD R80, R77, R58, RZ ;  /* 0x0000003a4d507224 */ /* 0x000fe200078e02ff */
[----:B------:R-:W-:-:S02]  /*2d30*/  ISETP.GE.AND P1, PT, R71, 0x9, PT ;  /* 0x000000094700780c */ /* 0x000fc40003f26270 */
[----:B------:R-:W-:Y:S01]  /*2d40*/  IADD3.X R75, R9, R7, R75, P2, P4 ;  /* 0x00000007094b7210 */ /* 0x000fe200017e844b */
[----:B------:R-:W-:Y:S01]  /*2d50*/  @!P5 IMAD R77, R48, R23, R80 ;  /* 0x00000017304dd224 */ /* 0x000fe200078e0250 */
[C---:B------:R-:W-:Y:S02]  /*2d60*/  ISETP.LT.OR P4, PT, R3.reuse, 0x1, !P1 ;  /* 0x000000010300780c */ /* 0x040fe40004f81670 */
[----:B------:R-:W-:Y:S02]  /*2d70*/  ISETP.LT.OR P2, PT, R3, 0x2, !P1 ;  /* 0x000000020300780c */ /* 0x000fe40004f41670 */
[----:B------:R1:W-:Y:S01]  /*2d80*/  @!P5 STG.E.U8 desc[UR38][R72.64], R77 ;  /* 0x0000004d4800d986 */ /* 0x0003e2000c101126 */
[----:B------:R-:W-:Y:S10]  /*2d90*/  @P3 BRA `(.L_x_37) ;  /* 0x00000000000c3947 */ /* 0x000ff40003800000 */
[----:B------:R-:W1:Y:S02]  /*2da0*/  LDG.E.U8 R70, desc[UR38][R78.64+0x1] ;  /* 0x000001264e467981 */ /* 0x000e64000c1e1100 */
[----:B-1----:R-:W-:-:S05]  /*2db0*/  PRMT R77, R70, 0x8880, RZ ;  /* 0x00008880464d7816 */ /* 0x002fca00000000ff */
[----:B------:R-:W-:-:S07]  /*2dc0*/  IMAD R80, R77, R58, RZ ;  /* 0x0000003a4d507224 */ /* 0x000fce00078e02ff */
.L_x_37:
[----:B------:R-:W-:Y:S05]  /*2dd0*/  BSYNC B1 ;  /* 0x0000000000017941 */ /* 0x000fea0003800000 */
.L_x_36:
[----:B-1----:R-:W-:Y:S01]  /*2de0*/  @!P3 IMAD R77, R49, R23, R80 ;  /* 0x00000017314db224 */ /* 0x002fe200078e0250 */
[----:B------:R-:W-:Y:S01]  /*2df0*/  @!P4 IADD3 R48, P5, R72, R64, RZ ;  /* 0x000000404830c210 */ /* 0x000fe20007fbe0ff */
[----:B------:R-:W-:Y:S03]  /*2e00*/  BSSY B1, `(.L_x_38) ;  /* 0x0000007000017945 */ /* 0x000fe60003800000 */
[----:B------:R1:W-:Y:S01]  /*2e10*/  @!P3 STG.E.U8 desc[UR38][R72.64+0x1], R77 ;  /* 0x0000014d4800b986 */ /* 0x0003e2000c101126 */
[----:B------:R-:W-:Y:S01]  /*2e20*/  @!P4 IMAD.X R49, R73, 0x1, R61, P5 ;  /* 0x000000014931c824 */ /* 0x000fe200028e063d */
[----:B------:R-:W-:Y:S07]  /*2e30*/  @P4 BRA `(.L_x_39) ;  /* 0x00000000000c4947 */ /* 0x000fee0003800000 */
[----:B------:R-:W1:Y:S02]  /*2e40*/  LDG.E.U8 R70, desc[UR38][R74.64] ;  /* 0x000000264a467981 */ /* 0x000e64000c1e1100 */
[----:B-1----:R-:W-:-:S05]  /*2e50*/  PRMT R77, R70, 0x8880, RZ ;  /* 0x00008880464d7816 */ /* 0x002fca00000000ff */
[----:B------:R-:W-:-:S07]  /*2e60*/  IMAD R80, R77, R58, RZ ;  /* 0x0000003a4d507224 */ /* 0x000fce00078e02ff */
.L_x_39:
[----:B------:R-:W-:Y:S05]  /*2e70*/  BSYNC B1 ;  /* 0x0000000000017941 */ /* 0x000fea0003800000 */
.L_x_38:
[----:B------:R-:W-:Y:S01]  /*2e80*/  @!P4 IMAD R81, R50, R23, R80 ;  /* 0x000000173251c224 */ /* 0x000fe200078e0250 */
[----:B------:R-:W-:Y:S01]  /*2e90*/  @!P2 IADD3 R76, P5, R72, R64, RZ ;  /* 0x00000040484ca210 */ /* 0x000fe20007fbe0ff */
[----:B------:R-:W-:Y:S01]  /*2ea0*/  BSSY B1, `(.L_x_40) ;  /* 0x000000c000017945 */ /* 0x000fe20003800000 */
[----:B------:R-:W-:Y:S02]  /*2eb0*/  IADD3 R83, P3, R20, 0x80, RZ ;  /* 0x0000008014537810 */ /* 0x000fe40007f7e0ff */
[----:B------:R2:W-:Y:S01]  /*2ec0*/  @!P4 STG.E.U8 desc[UR38][R48.64], R81 ;  /* 0x000000513000c986 */ /* 0x0005e2000c101126 */
[----:B-1----:R-:W-:Y:S01]  /*2ed0*/  @!P2 IMAD.X R77, R73, 0x1, R61, P5 ;  /* 0x00000001494da824 */ /* 0x002fe200028e063d */
[C---:B------:R-:W-:Y:S02]  /*2ee0*/  ISETP.LT.OR P4, PT, R3.reuse, 0x9, !P0 ;  /* 0x000000090300780c */ /* 0x040fe40004781670 */
[C---:B------:R-:W-:Y:S02]  /*2ef0*/  ISETP.LT.OR P5, PT, R3.reuse, 0x9, !P1 ;  /* 0x000000090300780c */ /* 0x040fe40004fa1670 */
[----:B------:R-:W-:-:S02]  /*2f00*/  ISETP.LT.OR P0, PT, R3, 0xa, !P0 ;  /* 0x0000000a0300780c */ /* 0x000fc40004701670 */
[----:B------:R-:W-:Y:S01]  /*2f10*/  ISETP.LT.OR P1, PT, R3, 0xa, !P1 ;  /* 0x0000000a0300780c */ /* 0x000fe20004f21670 */
[----:B------:R-:W-:-:S12]  /*2f20*/  @P2 BRA `(.L_x_41) ;  /* 0x00000000000c2947 */ /* 0x000fd80003800000 */
[----:B------:R-:W2:Y:S02]  /*2f30*/  LDG.E.U8 R70, desc[UR38][R74.64+0x1] ;  /* 0x000001264a467981 */ /* 0x000ea4000c1e1100 */
[----:B--2---:R-:W-:-:S05]  /*2f40*/  PRMT R49, R70, 0x8880, RZ ;  /* 0x0000888046317816 */ /* 0x004fca00000000ff */
[----:B------:R-:W-:-:S07]  /*2f50*/  IMAD R80, R49, R58, RZ ;  /* 0x0000003a31507224 */ /* 0x000fce00078e02ff */
.L_x_41:
[----:B------:R-:W-:Y:S05]  /*2f60*/  BSYNC B1 ;  /* 0x0000000000017941 */ /* 0x000fea0003800000 */
.L_x_40:
[----:B------:R-:W-:Y:S01]  /*2f70*/  @!P2 IMAD R51, R51, R23, R80 ;  /* 0x000000173333a224 */ /* 0x000fe200078e0250 */
[----:B------:R-:W-:Y:S04]  /*2f80*/  BSSY B1, `(.L_x_42) ;  /* 0x0000006000017945 */ /* 0x000fe80003800000 */
[----:B------:R1:W-:Y:S01]  /*2f90*/  @!P2 STG.E.U8 desc[UR38][R76.64+0x1], R51 ;  /* 0x000001334c00a986 */ /* 0x0003e2000c101126 */
[----:B------:R-:W-:Y:S05]  /*2fa0*/  @P4 BRA `(.L_x_43) ;  /* 0x00000000000c4947 */ /* 0x000fea0003800000 */
[----:B------:R-:W2:Y:S02]  /*2fb0*/  LDG.E.U8 R70, desc[UR38][R78.64+0x8] ;  /* 0x000008264e467981 */ /* 0x000ea4000c1e1100 */
[----:B--2---:R-:W-:-:S05]  /*2fc0*/  PRMT R49, R70, 0x8880, RZ ;  /* 0x0000888046317816 */ /* 0x004fca00000000ff */
[----:B------:R-:W-:-:S07]  /*2fd0*/  IMAD R80, R49, R58, RZ ;  /* 0x0000003a31507224 */ /* 0x000fce00078e02ff */
.L_x_43:
[----:B------:R-:W-:Y:S05]  /*2fe0*/  BSYNC B1 ;  /* 0x0000000000017941 */ /* 0x000fea0003800000 */
.L_x_42:
[----:B-1----:R-:W-:Y:S01]  /*2ff0*/  @!P4 IMAD R51, R52, R23, R80 ;  /* 0x000000173433c224 */ /* 0x002fe200078e0250 */
[----:B------:R-:W-:Y:S01]  /*3000*/  BSSY B1, `(.L_x_44) ;  /* 0x0000008000017945 */ /* 0x000fe20003800000 */
[----:B--2---:R-:W-:Y:S02]  /*3010*/  @!P4 IMAD.MOV.U32 R48, RZ, RZ, R72 ;  /* 0x000000ffff30c224 */ /* 0x004fe400078e0048 */
[----:B------:R-:W-:-:S05]  /*3020*/  @!P4 IMAD.MOV.U32 R49, RZ, RZ, R73 ;  /* 0x000000ffff31c224 */ /* 0x000fca00078e0049 */
[----:B------:R1:W-:Y:S01]  /*3030*/  @!P4 STG.E.U8 desc[UR38][R48.64+0x8], R51 ;  /* 0x000008333000c986 */ /* 0x0003e2000c101126 */
[----:B------:R-:W-:Y:S05]  /*3040*/  @P0 BRA `(.L_x_45) ;  /* 0x00000000000c0947 */ /* 0x000fea0003800000 */
[----:B------:R-:W1:Y:S02]  /*3050*/  LDG.E.U8 R70, desc[UR38][R78.64+0x9] ;  /* 0x000009264e467981 */ /* 0x000e64000c1e1100 */
[----:B-1----:R-:W-:-:S05]  /*3060*/  PRMT R49, R70, 0x8880, RZ ;  /* 0x0000888046317816 */ /* 0x002fca00000000ff */
[----:B------:R-:W-:-:S07]  /*3070*/  IMAD R80, R49, R58, RZ ;  /* 0x0000003a31507224 */ /* 0x000fce00078e02ff */
.L_x_45:
[----:B------:R-:W-:Y:S05]  /*3080*/  BSYNC B1 ;  /* 0x0000000000017941 */ /* 0x000fea0003800000 */
.L_x_44:
[----:B-1----:R-:W-:Y:S01]  /*3090*/  IMAD.X R49, RZ, RZ, R21, P3 ;  /* 0x000000ffff317224 */ /* 0x002fe200018e0615 */
[C---:B------:R-:W-:Y:S01]  /*30a0*/  @!P5 IADD3 R52, P2, R72.reuse, R64, RZ ;  /* 0x000000404834d210 */ /* 0x040fe20007f5e0ff */
[----:B------:R-:W-:Y:S01]  /*30b0*/  @!P0 IMAD R51, R53, R23, R80 ;  /* 0x0000001735338224 */ /* 0x000fe200078e0250 */
[----:B------:R-:W-:Y:S01]  /*30c0*/  BSSY B1, `(.L_x_46) ;  /* 0x000000b000017945 */ /* 0x000fe20003800000 */
[----:B------:R-:W-:Y:S01]  /*30d0*/  IMAD R50, R49, R10, RZ ;  /* 0x0000000a31327224 */ /* 0x000fe200078e02ff */
[----:B------:R-:W-:Y:S01]  /*30e0*/  @!P1 IADD3 R76, P3, R72, R64, RZ ;  /* 0x00000040484c9210 */ /* 0x000fe20007f7e0ff */
[----:B------:R-:W-:Y:S02]  /*30f0*/  @!P0 IMAD.MOV.U32 R48, RZ, RZ, R72 ;  /* 0x000000ffff308224 */ /* 0x000fe400078e0048 */
[----:B------:R-:W-:Y:S02]  /*3100*/  @!P0 IMAD.MOV.U32 R49, RZ, RZ, R73 ;  /* 0x000000ffff318224 */ /* 0x000fe400078e0049 */
[----:B------:R-:W-:-:S03]  /*3110*/  @!P5 IMAD.X R53, R73, 0x1, R61, P2 ;  /* 0x000000014935d824 */ /* 0x000fc600010e063d */
[----:B------:R1:W-:Y:S01]  /*3120*/  @!P0 STG.E.U8 desc[UR38][R48.64+0x9], R51 ;  /* 0x0000093330008986 */ /* 0x0003e2000c101126 */
[----:B------:R-:W-:Y:S05]  /*3130*/  @P5 BRA `(.L_x_47) ;  /* 0x00000000000c5947 */ /* 0x000fea0003800000 */
[----:B------:R-:W1:Y:S02]  /*3140*/  LDG.E.U8 R70, desc[UR38][R74.64+0x8] ;  /* 0x000008264a467981 */ /* 0x000e64000c1e1100 */
[----:B-1----:R-:W-:-:S05]  /*3150*/  PRMT R49, R70, 0x8880, RZ ;  /* 0x0000888046317816 */ /* 0x002fca00000000ff */
[----:B------:R-:W-:-:S07]  /*3160*/  IMAD R80, R49, R58, RZ ;  /* 0x0000003a31507224 */ /* 0x000fce00078e02ff */
.L_x_47:
[----:B------:R-:W-:Y:S05]  /*3170*/  BSYNC B1 ;  /* 0x0000000000017941 */ /* 0x000fea0003800000 */
.L_x_46:
[----:B0-----:R-:W-:Y:S01]  /*3180*/  @!P5 IMAD R79, R54, R23, R80 ;  /* 0x00000017364fd224 */ /* 0x001fe200078e0250 */
[----:B------:R-:W-:Y:S01]  /*3190*/  BSSY B1, `(.L_x_48) ;  /* 0x0000009000017945 */ /* 0x000fe20003800000 */
[C---:B------:R-:W-:Y:S02]  /*31a0*/  IMAD R81, R83.reuse, R11, R50 ;  /* 0x0000000b53517224 */ /* 0x040fe400078e0232 */
[CC--:B-1----:R-:W-:Y:S01]  /*31b0*/  IMAD.WIDE.U32 R50, R83.reuse, R10.reuse, R14 ;  /* 0x0000000a53327225 */ /* 0x0c2fe200078e000e */
[----:B------:R0:W-:Y:S03]  /*31c0*/  @!P5 STG.E.U8 desc[UR38][R52.64+0x8], R79 ;  /* 0x0000084f3400d986 */ /* 0x0001e6000c101126 */
[----:B------:R-:W-:Y:S01]  /*31d0*/  IMAD.WIDE.U32 R48, R83, R10, R8 ;  /* 0x0000000a53307225 */ /* 0x000fe200078e0008 */
[----:B------:R-:W-:Y:S06]  /*31e0*/  @P1 BRA `(.L_x_49) ;  /* 0x00000000000c1947 */ /* 0x000fec0003800000 */
[----:B------:R-:W0:Y:S02]  /*31f0*/  LDG.E.U8 R70, desc[UR38][R74.64+0x9] ;  /* 0x000009264a467981 */ /* 0x000e24000c1e1100 */
[----:B0-----:R-:W-:-:S05]  /*3200*/  PRMT R53, R70, 0x8880, RZ ;  /* 0x0000888046357816 */ /* 0x001fca00000000ff */
[----:B------:R-:W-:-:S07]  /*3210*/  IMAD R80, R53, R58, RZ ;  /* 0x0000003a35507224 */ /* 0x000fce00078e02ff */
.L_x_49:
[----:B------:R-:W-:Y:S05]  /*3220*/  BSYNC B1 ;  /* 0x0000000000017941 */ /* 0x000fea0003800000 */
.L_x_48:
[-C--:B0-----:R-:W-:Y:S01]  /*3230*/  IADD3 R52, P0, R48, R6.reuse, RZ ;  /* 0x0000000630347210 */ /* 0x081fe20007f1e0ff */
[----:B------:R-:W-:Y:S01]  /*3240*/  @!P1 IMAD R75, R55, R23, R80 ;  /* 0x00000017374b9224 */ /* 0x000fe200078e0250 */
[----:B------:R-:W-:Y:S01]  /*3250*/  IADD3 R48, P5, R72, R63, RZ ;  /* 0x0000003f48307210 */ /* 0x000fe20007fbe0ff */
[----:B------:R-:W-:Y:S01]  /*3260*/  @!P1 IMAD.X R77, R73, 0x1, R61, P3 ;  /* 0x00000001494d9824 */ /* 0x000fe200018e063d */
[----:B------:R-:W-:Y:S01]  /*3270*/  IADD3.X R53, R7, R49, R81, P0, !PT ;  /* 0x0000003107357210 */ /* 0x000fe200007fe451 */
[----:B------:R-:W-:Y:S01]  /*3280*/  IMAD.IADD R51, R81, 0x1, R51 ;  /* 0x0000000151337824 */ /* 0x000fe200078e0233 */
[----:B------:R-:W-:Y:S01]  /*3290*/  ISETP.GE.AND P0, PT, R71, 0x81, PT ;  /* 0x000000814700780c */ /* 0x000fe20003f06270 */
[----:B------:R-:W-:Y:S01]  /*32a0*/  BSSY B1, `(.L_x_50) ;  /* 0x000000e000017945 */ /* 0x000fe20003800000 */
[----:B------:R-:W-:Y:S01]  /*32b0*/  IADD3 R54, P2, P3, R12, R6, R50 ;  /* 0x000000060c367210 */ /* 0x000fe20007b5e032 */
[----:B------:R0:W-:Y:S01]  /*32c0*/  @!P1 STG.E.U8 desc[UR38][R76.64+0x9], R75 ;  /* 0x0000094b4c009986 */ /* 0x0001e2000c101126 */
[----:B------:R-:W-:Y:S01]  /*32d0*/  ISETP.LT.OR P4, PT, R3, 0x1, !P0 ;  /* 0x000000010300780c */ /* 0x000fe20004781670 */
[----:B------:R-:W-:Y:S01]  /*32e0*/  IMAD.X R49, R73, 0x1, R60, P5 ;  /* 0x0000000149317824 */ /* 0x000fe200028e063c */
[----:B------:R-:W-:-:S02]  /*32f0*/  ISETP.GE.AND P1, PT, R71, 0x89, PT ;  /* 0x000000894700780c */ /* 0x000fc40003f26270 */
[----:B------:R-:W-:Y:S02]  /*3300*/  IADD3.X R55, R9, R7, R51, P2, P3 ;  /* 0x0000000709377210 */ /* 0x000fe400017e6433 */
[C---:B------:R-:W-:Y:S02]  /*3310*/  ISETP.LT.OR P3, PT, R3.reuse, 0x2, !P0 ;  /* 0x000000020300780c */ /* 0x040fe40004761670 */
[C---:B------:R-:W-:Y:S02]  /*3320*/  ISETP.LT.OR P2, PT, R3.reuse, 0x1, !P1 ;  /* 0x000000010300780c */ /* 0x040fe40004f41670 */
[----:B------:R-:W-:-:S03]  /*3330*/  ISETP.LT.OR P5, PT, R3, 0x2, !P1 ;  /* 0x000000020300780c */ /* 0x000fc60004fa1670 */
[----:B0-----:R-:W-:Y:S10]  /*3340*/  @P4 BRA `(.L_x_51) ;  /* 0x00000000000c4947 */ /* 0x001ff40003800000 */
[----:B------:R-:W2:Y:S02]  /*3350*/  LDG.E.U8 R70, desc[UR38][R52.64] ;  /* 0x0000002634467981 */ /* 0x000ea4000c1e1100 */
[----:B--2---:R-:W-:-:S05]  /*3360*/  PRMT R51, R70, 0x8880, RZ ;  /* 0x0000888046337816 */ /* 0x004fca00000000ff */
[----:B------:R-:W-:-:S07]  /*3370*/  IMAD R80, R51, R58, RZ ;  /* 0x0000003a33507224 */ /* 0x000fce00078e02ff */
.L_x_51:
[----:B------:R-:W-:Y:S05]  /*3380*/  BSYNC B1 ;  /* 0x0000000000017941 */ /* 0x000fea0003800000 */
.L_x_50:
[----:B------:R-:W-:Y:S01]  /*3390*/  @!P4 IMAD R51, R40, R23, R80 ;  /* 0x000000172833c224 */ /* 0x000fe200078e0250 */
[----:B------:R-:W-:Y:S04]  /*33a0*/  BSSY B1, `(.L_x_52) ;  /* 0x0000006000017945 */ /* 0x000fe80003800000 */
[----:B------:R0:W-:Y:S01]  /*33b0*/  @!P4 STG.E.U8 desc[UR38][R48.64], R51 ;  /* 0x000000333000c986 */ /* 0x0001e2000c101126 */
[----:B------:R-:W-:Y:S05]  /*33c0*/  @P3 BRA `(.L_x_53) ;  /* 0x00000000000c3947 */ /* 0x000fea0003800000 */
[----:B------:R-:W0:Y:S02]  /*33d0*/  LDG.E.U8 R70, desc[UR38][R52.64+0x1] ;  /* 0x0000012634467981 */ /* 0x000e24000c1e1100 */
[----:B0-----:R-:W-:-:S05]  /*33e0*/  PRMT R51, R70, 0x8880, RZ ;  /* 0x0000888046337816 */ /* 0x001fca00000000ff */
[----:B------:R-:W-:-:S07]  /*33f0*/  IMAD R80, R51, R58, RZ ;  /* 0x0000003a33507224 */ /* 0x000fce00078e02ff */
.L_x_53:
[----:B------:R-:W-:Y:S05]  /*3400*/  BSYNC B1 ;  /* 0x0000000000017941 */ /* 0x000fea0003800000 */
.L_x_52:
[----:B------:R-:W-:Y:S01]  /*3410*/  @!P3 IMAD R75, R41, R23, R80 ;  /* 0x00000017294bb224 */ /* 0x000fe200078e0250 */
[----:B------:R-:W-:Y:S01]  /*3420*/  @!P2 IADD3 R40, P4, R48, R64, RZ ;  /* 0x000000403028a210 */ /* 0x000fe20007f9e0ff */
[----:B------:R-:W-:Y:S01]  /*3430*/  IMAD.MOV.U32 R50, RZ, RZ, R48 ;  /* 0x000000ffff327224 */ /* 0x000fe200078e0030 */
[----:B------:R-:W-:Y:S01]  /*3440*/  BSSY B1, `(.L_x_54) ;  /* 0x0000008000017945 */ /* 0x000fe20003800000 */
[----:B0-----:R-:W-:Y:S02]  /*3450*/  IMAD.MOV.U32 R51, RZ, RZ, R49 ;  /* 0x000000ffff337224 */ /* 0x001fe400078e0031 */
[----:B------:R-:W-:-:S03]  /*3460*/  @!P2 IMAD.X R41, R49, 0x1, R61, P4 ;  /* 0x000000013129a824 */ /* 0x000fc600020e063d */
[----:B------:R0:W-:Y:S01]  /*3470*/  @!P3 STG.E.U8 desc[UR38][R50.64+0x1], R75 ;  /* 0x0000014b3200b986 */ /* 0x0001e2000c101126 */
[----:B------:R-:W-:Y:S05]  /*3480*/  @P2 BRA `(.L_x_55) ;  /* 0x00000000000c2947 */ /* 0x000fea0003800000 */
[----:B------:R-:W0:Y:S02]  /*3490*/  LDG.E.U8 R70, desc[UR38][R54.64] ;  /* 0x0000002636467981 */ /* 0x000e24000c1e1100 */
[----:B0-----:R-:W-:-:S05]  /*34a0*/  PRMT R75, R70, 0x8880, RZ ;  /* 0x00008880464b7816 */ /* 0x001fca00000000ff */
[----:B------:R-:W-:-:S07]  /*34b0*/  IMAD R80, R75, R58, RZ ;  /* 0x0000003a4b507224 */ /* 0x000fce00078e02ff */
.L_x_55:
[----:B------:R-:W-:Y:S05]  /*34c0*/  BSYNC B1 ;  /* 0x0000000000017941 */ /* 0x000fea0003800000 */
.L_x_54:
[----:B0-----:R-:W-:Y:S01]  /*34d0*/  @!P2 IMAD R75, R42, R23, R80 ;  /* 0x000000172a4ba224 */ /* 0x001fe200078e0250 */
[----:B------:R-:W-:Y:S01]  /*34e0*/  BSSY B1, `(.L_x_56) ;  /* 0x000000a000017945 */ /* 0x000fe20003800000 */
[C---:B------:R-:W-:Y:S02]  /*34f0*/  ISETP.LT.OR P4, PT, R3.reuse, 0x9, !P0 ;  /* 0x000000090300780c */ /* 0x040fe40004781670 */
[----:B------:R-:W-:Y:S01]  /*3500*/  ISETP.LT.OR P3, PT, R3, 0x9, !P1 ;  /* 0x000000090300780c */ /* 0x000fe20004f61670 */
[----:B------:R0:W-:Y:S01]  /*3510*/  @!P2 STG.E.U8 desc[UR38][R40.64], R75 ;  /* 0x0000004b2800a986 */ /* 0x0001e2000c101126 */
[----:B------:R-:W-:-:S05]  /*3520*/  @!P5 IADD3 R48, P2, R64, R48, RZ ;  /* 0x000000304030d210 */ /* 0x000fca0007f5e0ff */
[----:B------:R-:W-:Y:S01]  /*3530*/  @!P5 IMAD.X R49, R61, 0x1, R49, P2 ;  /* 0x000000013d31d824 */ /* 0x000fe200010e0631 */
[----:B------:R-:W-:Y:S07]  /*3540*/  @P5 BRA `(.L_x_57) ;  /* 0x00000000000c5947 */ /* 0x000fee0003800000 */
[----:B------:R-:W0:Y:S02]  /*3550*/  LDG.E.U8 R70, desc[UR38][R54.64+0x1] ;  /* 0x0000012636467981 */ /* 0x000e24000c1e1100 */
[----:B0-----:R-:W-:-:S05]  /*3560*/  PRMT R41, R70, 0x8880, RZ ;  /* 0x0000888046297816 */ /* 0x001fca00000000ff */
[----:B------:R-:W-:-:S07]  /*3570*/  IMAD R80, R41, R58, RZ ;  /* 0x0000003a29507224 */ /* 0x000fce00078e02ff */
.L_x_57:
[----:B------:R-:W-:Y:S05]  /*3580*/  BSYNC B1 ;  /* 0x0000000000017941 */ /* 0x000fea0003800000 */
.L_x_56:
[----:B------:R-:W-:Y:S01]  /*3590*/  @!P5 IMAD R43, R43, R23, R80 ;  /* 0x000000172b2bd224 */ /* 0x000fe200078e0250 */
[----:B------:R-:W-:Y:S04]  /*35a0*/  BSSY B1, `(.L_x_58) ;  /* 0x0000006000017945 */ /* 0x000fe80003800000 */
[----:B------:R1:W-:Y:S01]  /*35b0*/  @!P5 STG.E.U8 desc[UR38][R48.64+0x1], R43 ;  /* 0x0000012b3000d986 */ /* 0x0003e2000c101126 */
[----:B------:R-:W-:Y:S05]  /*35c0*/  @P4 BRA `(.L_x_59) ;  /* 0x00000000000c4947 */ /* 0x000fea0003800000 */
[----:B------:R-:W0:Y:S02]  /*35d0*/  LDG.E.U8 R70, desc[UR38][R52.64+0x8] ;  /* 0x0000082634467981 */ /* 0x000e24000c1e1100 */
[----:B0-----:R-:W-:-:S05]  /*35e0*/  PRMT R41, R70, 0x8880, RZ ;  /* 0x0000888046297816 */ /* 0x001fca00000000ff */
[----:B------:R-:W-:-:S07]  /*35f0*/  IMAD R80, R41, R58, RZ ;  /* 0x0000003a29507224 */ /* 0x000fce00078e02ff */
.L_x_59:
[----:B------:R-:W-:Y:S05]  /*3600*/  BSYNC B1 ;  /* 0x0000000000017941 */ /* 0x000fea0003800000 */
.L_x_58:
[----:B-1----:R-:W-:Y:S01]  /*3610*/  @!P4 IMAD R43, R44, R23, R80 ;  /* 0x000000172c2bc224 */ /* 0x002fe200078e0250 */
[----:B------:R-:W-:Y:S01]  /*3620*/  BSSY B1, `(.L_x_60) ;  /* 0x000000a000017945 */ /* 0x000fe20003800000 */
[----:B------:R-:W-:-:S03]  /*3630*/  IADD3 R49, P2, R20, 0x100, RZ ;  /* 0x0000010014317810 */ /* 0x000fc60007f5e0ff */
[----:B------:R1:W-:Y:S01]  /*3640*/  @!P4 STG.E.U8 desc[UR38][R50.64+0x8], R43 ;  /* 0x0000082b3200c986 */ /* 0x0003e2000c101126 */
[C---:B------:R-:W-:Y:S02]  /*3650*/  ISETP.LT.OR P4, PT, R3.reuse, 0xa, !P0 ;  /* 0x0000000a0300780c */ /* 0x040fe40004781670 */
[----:B------:R-:W-:Y:S02]  /*3660*/  ISETP.LT.OR P0, PT, R3, 0xa, !P1 ;  /* 0x0000000a0300780c */ /* 0x000fe40004f01670 */
[----:B0-----:R-:W-:-:S09]  /*3670*/  @!P3 IADD3 R40, P1, P5, R64, R72, R63 ;  /* 0x000000484028b210 */ /* 0x001fd20007d3e03f */
[----:B-1----:R-:W-:Y:S05]  /*3680*/  @P4 BRA `(.L_x_61) ;  /* 0x00000000000c4947 */ /* 0x002fea0003800000 */
[----:B------:R-:W2:Y:S02]  /*3690*/  LDG.E.U8 R70, desc[UR38][R52.64+0x9] ;  /* 0x0000092634467981 */ /* 0x000ea4000c1e1100 */
[----:B--2---:R-:W-:-:S05]  /*36a0*/  PRMT R43, R70, 0x8880, RZ ;  /* 0x00008880462b7816 */ /* 0x004fca00000000ff */
[----:B------:R-:W-:-:S07]  /*36b0*/  IMAD R80, R43, R58, RZ ;  /* 0x0000003a2b507224 */ /* 0x000fce00078e02ff */
.L_x_61:
[----:B------:R-:W-:Y:S05]  /*36c0*/  BSYNC B1 ;  /* 0x0000000000017941 */ /* 0x000fea0003800000 */
.L_x_60:
[----:B------:R-:W-:Y:S01]  /*36d0*/  @!P4 IMAD R45, R45, R23, R80 ;  /* 0x000000172d2dc224 */ /* 0x000fe200078e0250 */
[----:B------:R-:W-:Y:S01]  /*36e0*/  BSSY B1, `(.L_x_62) ;  /* 0x000000a000017945 */ /* 0x000fe20003800000 */
[----:B------:R-:W-:Y:S01]  /*36f0*/  IMAD.X R43, RZ, RZ, R21, P2 ;  /* 0x000000ffff2b7224 */ /* 0x000fe200010e0615 */
[----:B------:R-:W-:Y:S02]  /*3700*/  @!P3 IADD3.X R41, R61, R73, R60, P1, P5 ;  /* 0x000000493d29b210 */ /* 0x000fe40000fea43c */
[----:B------:R0:W-:Y:S01]  /*3710*/  @!P4 STG.E.U8 desc[UR38][R50.64+0x9], R45 ;  /* 0x0000092d3200c986 */ /* 0x0001e2000c101126 */
[----:B------:R-:W-:Y:S01]  /*3720*/  @!P0 IADD3 R48, P1, P5, R64, R72, R63 ;  /* 0x0000004840308210 */ /* 0x000fe20007d3e03f */
[----:B------:R-:W-:Y:S01]  /*3730*/  IMAD R42, R43, R10, RZ ;  /* 0x0000000a2b2a7224 */ /* 0x000fe200078e02ff */
[----:B------:R-:W-:Y:S11]  /*3740*/  @P3 BRA `(.L_x_63) ;  /* 0x00000000000c3947 */ /* 0x000ff60003800000 */
[----:B------:R-:W2:Y:S02]  /*3750*/  LDG.E.U8 R70, desc[UR38][R54.64+0x8] ;  /* 0x0000082636467981 */ /* 0x000ea4000c1e1100 */
[----:B--2---:R-:W-:-:S05]  /*3760*/  PRMT R43, R70, 0x8880, RZ ;  /* 0x00008880462b7816 */ /* 0x004fca00000000ff */
[----:B------:R-:W-:-:S07]  /*3770*/  IMAD R80, R43, R58, RZ ;  /* 0x0000003a2b507224 */ /* 0x000fce00078e02ff */
.L_x_63:
[----:B------:R-:W-:Y:S05]  /*3780*/  BSYNC B1 ;  /* 0x0000000000017941 */ /* 0x000fea0003800000 */
.L_x_62:
[----:B0-----:R-:W-:Y:S01]  /*3790*/  @!P3 IMAD R51, R46, R23, R80 ;  /* 0x000000172e33b224 */ /* 0x001fe200078e0250 */
[----:B------:R-:W-:Y:S01]  /*37a0*/  BSSY B1, `(.L_x_64) ;  /* 0x0000009000017945 */ /* 0x000fe20003800000 */
[C---:B------:R-:W-:Y:S02]  /*37b0*/  IMAD R53, R49.reuse, R11, R42 ;  /* 0x0000000b31357224 */ /* 0x040fe400078e022a */
[CC--:B------:R-:W-:Y:S01]  /*37c0*/  IMAD.WIDE.U32 R44, R49.reuse, R10.reuse, R14 ;  /* 0x0000000a312c7225 */ /* 0x0c0fe200078e000e */
[----:B------:R0:W-:Y:S03]  /*37d0*/  @!P3 STG.E.U8 desc[UR38][R40.64+0x8], R51 ;  /* 0x000008332800b986 */ /* 0x0001e6000c101126 */
[----:B------:R-:W-:Y:S01]  /*37e0*/  IMAD.WIDE.U32 R42, R49, R10, R8 ;  /* 0x0000000a312a7225 */ /* 0x000fe200078e0008 */
[----:B------:R-:W-:Y:S06]  /*37f0*/  @P0 BRA `(.L_x_65) ;  /* 0x00000000000c0947 */ /* 0x000fec0003800000 */
[----:B------:R-:W0:Y:S02]  /*3800*/  LDG.E.U8 R70, desc[UR38][R54.64+0x9] ;  /* 0x0000092636467981 */ /* 0x000e24000c1e1100 */
[----:B0-----:R-:W-:-:S05]  /*3810*/  PRMT R41, R70, 0x8880, RZ ;  /* 0x0000888046297816 */ /* 0x001fca00000000ff */
[----:B------:R-:W-:-:S07]  /*3820*/  IMAD R80, R41, R58, RZ ;  /* 0x0000003a29507224 */ /* 0x000fce00078e02ff */
.L_x_65:
[----:B------:R-:W-:Y:S05]  /*3830*/  BSYNC B1 ;  /* 0x0000000000017941 */ /* 0x000fea0003800000 */
.L_x_64:
[----:B------:R-:W-:Y:S01]  /*3840*/  @!P0 IADD3.X R49, R61, R73, R60, P1, P5 ;  /* 0x000000493d318210 */ /* 0x000fe20000fea43c */
[----:B0-----:R-:W-:Y:S01]  /*3850*/  @!P0 IMAD R51, R47, R23, R80 ;  /* 0x000000172f338224 */ /* 0x001fe200078e0250 */
[----:B------:R-:W-:Y:S01]  /*3860*/  ISETP.GE.AND P1, PT, R71, 0x101, PT ;  /* 0x000001014700780c */ /* 0x000fe20003f26270 */
[----:B------:R-:W-:Y:S01]  /*3870*/  IMAD.IADD R41, R53, 0x1, R45 ;  /* 0x0000000135297824 */ /* 0x000fe200078e022d */
[-C--:B------:R-:W-:Y:S01]  /*3880*/  IADD3 R42, P4, R42, R6.reuse, RZ ;  /* 0x000000062a2a7210 */ /* 0x080fe20007f9e0ff */
[----:B------:R-:W-:Y:S01]  /*3890*/  BSSY B1, `(.L_x_66) ;  /* 0x0000010000017945 */ /* 0x000fe20003800000 */
[----:B------:R-:W-:Y:S01]  /*38a0*/  ISETP.LT.OR P5, PT, R3, 0x1, !P1 ;  /* 0x000000010300780c */ /* 0x000fe20004fa1670 */
[----:B------:R0:W-:Y:S01]  /*38b0*/  @!P0 STG.E.U8 desc[UR38][R48.64+0x9], R51 ;  /* 0x0000093330008986 */ /* 0x0001e2000c101126 */
[----:B------:R-:W-:Y:S02]  /*38c0*/  IADD3.X R43, R7, R43, R53, P4, !PT ;  /* 0x0000002b072b7210 */ /* 0x000fe400027fe435 */
[----:B------:R-:W-:-:S02]  /*38d0*/  IADD3 R46, P2, P3, R12, R6, R44 ;  /* 0x000000060c2e7210 */ /* 0x000fc40007b5e02c */
[----:B------:R-:W-:Y:S02]  /*38e0*/  IADD3 R40, P4, R72, R65, RZ ;  /* 0x0000004148287210 */ /* 0x000fe40007f9e0ff */
[----:B------:R-:W-:Y:S02]  /*38f0*/  ISETP.GE.AND P0, PT, R71, 0x109, PT ;  /* 0x000001094700780c */ /* 0x000fe40003f06270 */
[----:B------:R-:W-:Y:S01]  /*3900*/  IADD3.X R47, R9, R7, R41, P2, P3 ;  /* 0x00000007092f7210 */ /* 0x000fe200017e6429 */
[----:B------:R-:W-:Y:S01]  /*3910*/  IMAD.X R41, R73, 0x1, R62, P4 ;  /* 0x0000000149297824 */ /* 0x000fe200020e063e */
[C---:B------:R-:W-:Y:S02]  /*3920*/  ISETP.LT.OR P3, PT, R3.reuse, 0x2, !P1 ;  /* 0x000000020300780c */ /* 0x040fe40004f61670 */
[C---:B------:R-:W-:Y:S02]  /*3930*/  ISETP.LT.OR P2, PT, R3.reuse, 0x1, !P0 ;  /* 0x000000010300780c */ /* 0x040fe40004741670 */
[----:B------:R-:W-:Y:S01]  /*3940*/  ISETP.LT.OR P4, PT, R3, 0x2, !P0 ;  /* 0x000000020300780c */ /* 0x000fe20004781670 */
[----:B0-----:R-:W-:-:S12]  /*3950*/  @P5 BRA `(.L_x_67) ;  /* 0x00000000000c5947 */ /* 0x001fd80003800000 */
[----:B------:R-:W2:Y:S02]  /*3960*/  LDG.E.U8 R70, desc[UR38][R42.64] ;  /* 0x000000262a467981 */ /* 0x000ea4000c1e1100 */
[----:B--2---:R-:W-:-:S05]  /*3970*/  PRMT R45, R70, 0x8880, RZ ;  /* 0x00008880462d7816 */ /* 0x004fca00000000ff */
[----:B------:R-:W-:-:S07]  /*3980*/  IMAD R80, R45, R58, RZ ;  /* 0x0000003a2d507224 */ /* 0x000fce00078e02ff */
.L_x_67:
[----:B------:R-:W-:Y:S05]  /*3990*/  BSYNC B1 ;  /* 0x0000000000017941 */ /* 0x000fea0003800000 */
.L_x_66:
[----:B------:R-:W-:Y:S01]  /*39a0*/  @!P5 IMAD R45, R32, R23, R80 ;  /* 0x00000017202dd224 */ /* 0x000fe200078e0250 */
[----:B------:R-:W-:Y:S04]  /*39b0*/  BSSY B1, `(.L_x_68) ;  /* 0x0000006000017945 */ /* 0x000fe80003800000 */
[----:B------:R0:W-:Y:S01]  /*39c0*/  @!P5 STG.E.U8 desc[UR38][R40.64], R45 ;  /* 0x0000002d2800d986 */ /* 0x0001e2000c101126 */
[----:B------:R-:W-:Y:S05]  /*39d0*/  @P3 BRA `(.L_x_69) ;  /* 0x00000000000c3947 */ /* 0x000fea0003800000 */
[----:B------:R-:W0:Y:S02]  /*39e0*/  LDG.E.U8 R70, desc[UR38][R42.64+0x1] ;  /* 0x000001262a467981 */ /* 0x000e24000c1e1100 */
[----:B0-----:R-:W-:-:S05]  /*39f0*/  PRMT R45, R70, 0x8880, RZ ;  /* 0x00008880462d7816 */ /* 0x001fca00000000ff */
[----:B------:R-:W-:-:S07]  /*3a00*/  IMAD R80, R45, R58, RZ ;  /* 0x0000003a2d507224 */ /* 0x000fce00078e02ff */
.L_x_69:
[----:B------:R-:W-:Y:S05]  /*3a10*/  BSYNC B1 ;  /* 0x0000000000017941 */ /* 0x000fea0003800000 */
.L_x_68:
        /* <DEDUP_REMOVED lines=11> */
.L_x_71:
[----:B------:R-:W-:Y:S05]  /*3ad0*/  BSYNC B1 ;  /* 0x0000000000017941 */ /* 0x000fea0003800000 */
.L_x_70:
[----:B0-----:R-:W-:Y:S01]  /*3ae0*/  @!P2 IMAD R49, R34, R23, R80 ;  /* 0x000000172231a224 */ /* 0x001fe200078e0250 */
[----:B------:R-:W-:Y:S01]  /*3af0*/  @!P4 IADD3 R40, P5, R64, R40, RZ ;  /* 0x000000284028c210 */ /* 0x000fe20007fbe0ff */
[----:B------:R-:W-:Y:S01]  /*3b00*/  BSSY B1, `(.L_x_72) ;  /* 0x000000b000017945 */ /* 0x000fe20003800000 */
[----:B------:R-:W-:Y:S02]  /*3b10*/  IADD3 R51, P3, R20, 0x180, RZ ;  /* 0x0000018014337810 */ /* 0x000fe40007f7e0ff */
[----:B------:R0:W-:Y:S01]  /*3b20*/  @!P2 STG.E.U8 desc[UR38][R32.64], R49 ;  /* 0x000000312000a986 */ /* 0x0001e2000c101126 */
[----:B------:R-:W-:Y:S01]  /*3b30*/  ISETP.LT.OR P2, PT, R3, 0x9, !P1 ;  /* 0x000000090300780c */ /* 0x000fe20004f41670 */
[----:B------:R-:W-:Y:S01]  /*3b40*/  @!P4 IMAD.X R41, R61, 0x1, R41, P5 ;  /* 0x000000013d29c824 */ /* 0x000fe200028e0629 */
[C---:B------:R-:W-:Y:S02]  /*3b50*/  ISETP.LT.OR P1, PT, R3.reuse, 0xa, !P1 ;  /* 0x0000000a0300780c */ /* 0x040fe40004f21670 */
[----:B------:R-:W-:Y:S01]  /*3b60*/  ISETP.LT.OR P5, PT, R3, 0x9, !P0 ;  /* 0x000000090300780c */ /* 0x000fe200047a1670 */
[----:B------:R-:W-:-:S12]  /*3b70*/  @P4 BRA `(.L_x_73) ;  /* 0x00000000000c4947 */ /* 0x000fd80003800000 */
[----:B------:R-:W0:Y:S02]  /*3b80*/  LDG.E.U8 R70, desc[UR38][R46.64+0x1] ;  /* 0x000001262e467981 */ /* 0x000e24000c1e1100 */
[----:B0-----:R-:W-:-:S05]  /*3b90*/  PRMT R33, R70, 0x8880, RZ ;  /* 0x0000888046217816 */ /* 0x001fca00000000ff */
[----:B------:R-:W-:-:S07]  /*3ba0*/  IMAD R80, R33, R58, RZ ;  /* 0x0000003a21507224 */ /* 0x000fce00078e02ff */
.L_x_73:
[----:B------:R-:W-:Y:S05]  /*3bb0*/  BSYNC B1 ;  /* 0x0000000000017941 */ /* 0x000fea0003800000 */
.L_x_72:
[----:B------:R-:W-:Y:S01]  /*3bc0*/  @!P4 IMAD R35, R35, R23, R80 ;  /* 0x000000172323c224 */ /* 0x000fe200078e0250 */
[----:B------:R-:W-:Y:S04]  /*3bd0*/  BSSY B1, `(.L_x_74) ;  /* 0x0000006000017945 */ /* 0x000fe80003800000 */
[----:B------:R1:W-:Y:S01]  /*3be0*/  @!P4 STG.E.U8 desc[UR38][R40.64+0x1], R35 ;  /* 0x000001232800c986 */ /* 0x0003e2000c101126 */
[----:B------:R-:W-:Y:S05]  /*3bf0*/  @P2 BRA `(.L_x_75) ;  /* 0x00000000000c2947 */ /* 0x000fea0003800000 */
[----:B------:R-:W0:Y:S02]  /*3c00*/  LDG.E.U8 R70, desc[UR38][R42.64+0x8] ;  /* 0x000008262a467981 */ /* 0x000e24000c1e1100 */
[----:B0-----:R-:W-:-:S05]  /*3c10*/  PRMT R33, R70, 0x8880, RZ ;  /* 0x0000888046217816 */ /* 0x001fca00000000ff */
[----:B------:R-:W-:-:S07]  /*3c20*/  IMAD R80, R33, R58, RZ ;  /* 0x0000003a21507224 */ /* 0x000fce00078e02ff */
.L_x_75:
[----:B------:R-:W-:Y:S05]  /*3c30*/  BSYNC B1 ;  /* 0x0000000000017941 */ /* 0x000fea0003800000 */
.L_x_74:
[----:B0-----:R-:W-:Y:S01]  /*3c40*/  @!P2 IMAD R33, R36, R23, R80 ;  /* 0x000000172421a224 */ /* 0x001fe200078e0250 */
[----:B------:R-:W-:Y:S01]  /*3c50*/  BSSY B1, `(.L_x_76) ;  /* 0x0000007000017945 */ /* 0x000fe20003800000 */
[----:B-1----:R-:W-:-:S03]  /*3c60*/  IMAD.X R35, RZ, RZ, R21, P3 ;  /* 0x000000ffff237224 */ /* 0x002fc600018e0615 */
[----:B------:R0:W-:Y:S01]  /*3c70*/  @!P2 STG.E.U8 desc[UR38][R44.64+0x8], R33 ;  /* 0x000008212c00a986 */ /* 0x0001e2000c101126 */
[----:B------:R-:W-:Y:S05]  /*3c80*/  @P1 BRA `(.L_x_77) ;  /* 0x00000000000c1947 */ /* 0x000fea0003800000 */
[----:B------:R-:W2:Y:S02]  /*3c90*/  LDG.E.U8 R70, desc[UR38][R42.64+0x9] ;  /* 0x000009262a467981 */ /* 0x000ea4000c1e1100 */
[----:B--2---:R-:W-:-:S05]  /*3ca0*/  PRMT R21, R70, 0x8880, RZ ;  /* 0x0000888046157816 */ /* 0x004fca00000000ff */
[----:B------:R-:W-:-:S07]  /*3cb0*/  IMAD R80, R21, R58, RZ ;  /* 0x0000003a15507224 */ /* 0x000fce00078e02ff */
.L_x_77:
[----:B------:R-:W-:Y:S05]  /*3cc0*/  BSYNC B1 ;  /* 0x0000000000017941 */ /* 0x000fea0003800000 */
.L_x_76:
[----:B------:R-:W-:Y:S01]  /*3cd0*/  @!P1 IMAD R37, R37, R23, R80 ;  /* 0x0000001725259224 */ /* 0x000fe200078e0250 */
[----:B------:R-:W-:Y:S01]  /*3ce0*/  @!P5 IADD3 R20, P3, P4, R64, R72, R65 ;  /* 0x000000484014d210 */ /* 0x000fe20007c7e041 */
[----:B------:R-:W-:Y:S01]  /*3cf0*/  IMAD R32, R35, R10, RZ ;  /* 0x0000000a23207224 */ /* 0x000fe200078e02ff */
[----:B------:R-:W-:Y:S01]  /*3d00*/  BSSY B1, `(.L_x_78) ;  /* 0x000000a000017945 */ /* 0x000fe20003800000 */
[----:B------:R-:W-:Y:S01]  /*3d10*/  ISETP.GE.AND P2, PT, R71, 0x181, PT ;  /* 0x000001814700780c */ /* 0x000fe20003f46270 */
[----:B------:R1:W-:Y:S01]  /*3d20*/  @!P1 STG.E.U8 desc[UR38][R44.64+0x9], R37 ;  /* 0x000009252c009986 */ /* 0x0003e2000c101126 */
[----:B------:R-:W-:Y:S01]  /*3d30*/  ISETP.LT.OR P0, PT, R3, 0xa, !P0 ;  /* 0x0000000a0300780c */ /* 0x000fe20004701670 */
[----:B------:R-:W-:Y:S01]  /*3d40*/  IMAD R41, R51, R11, R32 ;  /* 0x0000000b33297224 */ /* 0x000fe200078e0220 */
[----:B------:R-:W-:Y:S01]  /*3d50*/  @!P5 IADD3.X R21, R61, R73, R62, P3, P4 ;  /* 0x000000493d15d210 */ /* 0x000fe20001fe843e */
[----:B------:R-:W-:Y:S10]  /*3d60*/  @P5 BRA `(.L_x_79) ;  /* 0x00000000000c5947 */ /* 0x000ff40003800000 */
[----:B------:R-:W2:Y:S02]  /*3d70*/  LDG.E.U8 R70, desc[UR38][R46.64+0x8] ;  /* 0x000008262e467981 */ /* 0x000ea4000c1e1100 */
[----:B--2---:R-:W-:-:S05]  /*3d80*/  PRMT R11, R70, 0x8880, RZ ;  /* 0x00008880460b7816 */ /* 0x004fca00000000ff */
[----:B------:R-:W-:-:S07]  /*3d90*/  IMAD R80, R11, R58, RZ ;  /* 0x0000003a0b507224 */ /* 0x000fce00078e02ff */
.L_x_79:
[----:B------:R-:W-:Y:S05]  /*3da0*/  BSYNC B1 ;  /* 0x0000000000017941 */ /* 0x000fea0003800000 */
.L_x_78:
[----:B------:R-:W-:Y:S01]  /*3db0*/  @!P5 IMAD R11, R38, R23, R80 ;  /* 0x00000017260bd224 */ /* 0x000fe200078e0250 */
[----:B------:R-:W-:Y:S01]  /*3dc0*/  BSSY B1, `(.L_x_80) ;  /* 0x000000b000017945 */ /* 0x000fe20003800000 */
[----:B0-----:R-:W-:Y:S01]  /*3dd0*/  IMAD.WIDE.U32 R32, R51, R10, R8 ;  /* 0x0000000a33207225 */ /* 0x001fe200078e0008 */
[----:B------:R-:W-:Y:S02]  /*3de0*/  ISETP.LT.OR P1, PT, R3, 0x1, !P2 ;  /* 0x000000010300780c */ /* 0x000fe40005721670 */
[----:B------:R0:W-:Y:S01]  /*3df0*/  @!P5 STG.E.U8 desc[UR38][R20.64+0x8], R11 ;  /* 0x0000080b1400d986 */ /* 0x0001e2000c101126 */
[----:B------:R-:W-:Y:S02]  /*3e00*/  @!P0 IADD3 R34, P3, P4, R64, R72, R65 ;  /* 0x0000004840228210 */ /* 0x000fe40007c7e041 */
[----:B------:R-:W-:-:S04]  /*3e10*/  IADD3 R32, P5, R32, R6, RZ ;  /* 0x0000000620207210 */ /* 0x000fc80007fbe0ff */
[----:B------:R-:W-:Y:S01]  /*3e20*/  IADD3.X R33, R7, R33, R41, P5, !PT ;  /* 0x0000002107217210 */ /* 0x000fe20002ffe429 */
[----:B------:R-:W-:Y:S08]  /*3e30*/  @P0 BRA `(.L_x_81) ;  /* 0x00000000000c0947 */ /* 0x000ff00003800000 */
[----:B------:R-:W0:Y:S02]  /*3e40*/  LDG.E.U8 R70, desc[UR38][R46.64+0x9] ;  /* 0x000009262e467981 */ /* 0x000e24000c1e1100 */
[----:B0-----:R-:W-:-:S05]  /*3e50*/  PRMT R11, R70, 0x8880, RZ ;  /* 0x00008880460b7816 */ /* 0x001fca00000000ff */
[----:B------:R-:W-:-:S07]  /*3e60*/  IMAD R80, R11, R58, RZ ;  /* 0x0000003a0b507224 */ /* 0x000fce00078e02ff */
.L_x_81:
[----:B------:R-:W-:Y:S05]  /*3e70*/  BSYNC B1 ;  /* 0x0000000000017941 */ /* 0x000fea0003800000 */
.L_x_80:
[----:B------:R-:W-:Y:S01]  /*3e80*/  @!P0 IADD3.X R35, R61, R73, R62, P3, P4 ;  /* 0x000000493d238210 */ /* 0x000fe20001fe843e */
[----:B------:R-:W-:-:S05]  /*3e90*/  @!P0 IMAD R39, R39, R23, R80 ;  /* 0x0000001727278224 */ /* 0x000fca00078e0250 */
[----:B------:R2:W-:Y:S04]  /*3ea0*/  @!P0 STG.E.U8 desc[UR38][R34.64+0x9], R39 ;  /* 0x0000092722008986 */ /* 0x0005e8000c101126 */
[----:B------:R-:W3:Y:S01]  /*3eb0*/  @!P1 LDG.E.U8 R70, desc[UR38][R32.64] ;  /* 0x0000002620469981 */ /* 0x000ee2000c1e1100 */
[----:B------:R-:W-:Y:S01]  /*3ec0*/  ISETP.LT.OR P5, PT, R3, 0x2, !P2 ;  /* 0x000000020300780c */ /* 0x000fe200057a1670 */
[----:B0-----:R-:W-:Y:S01]  /*3ed0*/  IMAD.MOV.U32 R20, RZ, RZ, R72 ;  /* 0x000000ffff147224 */ /* 0x001fe200078e0048 */
[----:B------:R-:W-:Y:S01]  /*3ee0*/  ISETP.GE.AND P0, PT, R71, 0x189, PT ;  /* 0x000001894700780c */ /* 0x000fe20003f06270 */
[----:B------:R-:W-:Y:S01]  /*3ef0*/  IMAD.MOV.U32 R21, RZ, RZ, R73 ;  /* 0x000000ffff157224 */ /* 0x000fe200078e0049 */
[----:B------:R-:W-:Y:S01]  /*3f00*/  BSSY B1, `(.L_x_82) ;  /* 0x0000011000017945 */ /* 0x000fe20003800000 */
[----:B-1----:R-:W-:-:S02]  /*3f10*/  IMAD R37, R5, 0x180, RZ ;  /* 0x0000018005257824 */ /* 0x002fc400078e02ff */
[----:B------:R-:W-:-:S04]  /*3f20*/  IMAD.WIDE.U32 R20, R4, 0x180, R20 ;  /* 0x0000018004147825 */ /* 0x000fc800078e0014 */
[----:B------:R-:W-:Y:S02]  /*3f30*/  IMAD.IADD R5, R21, 0x1, R37 ;  /* 0x0000000115057824 */ /* 0x000fe400078e0225 */
[----:B------:R-:W-:Y:S01]  /*3f40*/  @!P1 IMAD.MOV.U32 R4, RZ, RZ, R20 ;  /* 0x000000ffff049224 */ /* 0x000fe200078e0014 */
[----:B---3--:R-:W-:-:S05]  /*3f50*/  @!P1 PRMT R11, R70, 0x8880, RZ ;  /* 0x00008880460b9816 */ /* 0x008fca00000000ff */
[----:B------:R-:W-:Y:S02]  /*3f60*/  @!P1 IMAD R80, R11, R58, RZ ;  /* 0x0000003a0b509224 */ /* 0x000fe400078e02ff */
[----:B------:R-:W-:-:S04]  /*3f70*/  IMAD.WIDE.U32 R10, R51, R10, R14 ;  /* 0x0000000a330a7225 */ /* 0x000fc800078e000e */
[----:B------:R-:W-:Y:S01]  /*3f80*/  @!P1 IMAD R13, R24, R23, R80 ;  /* 0x00000017180d9224 */ /* 0x000fe200078e0250 */
[----:B------:R-:W-:Y:S01]  /*3f90*/  IADD3 R12, P4, P3, R12, R6, R10 ;  /* 0x000000060c0c7210 */ /* 0x000fe20007b9e00a */
[----:B------:R-:W-:-:S03]  /*3fa0*/  IMAD.IADD R10, R41, 0x1, R11 ;  /* 0x00000001290a7824 */ /* 0x000fc600078e020b */
[----:B------:R2:W-:Y:S01]  /*3fb0*/  @!P1 STG.E.U8 desc[UR38][R4.64], R13 ;  /* 0x0000000d04009986 */ /* 0x0005e2000c101126 */
[----:B------:R-:W-:Y:S01]  /*3fc0*/  ISETP.LT.OR P1, PT, R3, 0x1, !P0 ;  /* 0x000000010300780c */ /* 0x000fe20004721670 */
[----:B------:R-:W-:-:S12]  /*3fd0*/  @P5 BRA `(.L_x_83) ;  /* 0x00000000000c5947 */ /* 0x000fd80003800000 */
[----:B------:R-:W3:Y:S02]  /*3fe0*/  LDG.E.U8 R70, desc[UR38][R32.64+0x1] ;  /* 0x0000012620467981 */ /* 0x000ee4000c1e1100 */
[----:B---3--:R-:W-:-:S05]  /*3ff0*/  PRMT R11, R70, 0x8880, RZ ;  /* 0x00008880460b7816 */ /* 0x008fca00000000ff */
[----:B------:R-:W-:-:S07]  /*4000*/  IMAD R80, R11, R58, RZ ;  /* 0x0000003a0b507224 */ /* 0x000fce00078e02ff */
.L_x_83:
[----:B------:R-:W-:Y:S05]  /*4010*/  BSYNC B1 ;  /* 0x0000000000017941 */ /* 0x000fea0003800000 */
.L_x_82:
[----:B--2---:R-:W-:Y:S01]  /*4020*/  IADD3.X R13, R9, R7, R10, P4, P3 ;  /* 0x00000007090d7210 */ /* 0x004fe200027e640a */
[----:B------:R-:W-:Y:S01]  /*4030*/  @!P5 IMAD R25, R25, R23, R80 ;  /* 0x000000171919d224 */ /* 0x000fe200078e0250 */
[----:B------:R-:W-:Y:S01]  /*4040*/  BSSY B1, `(.L_x_84) ;  /* 0x000000c000017945 */ /* 0x000fe20003800000 */
[----:B------:R-:W-:Y:S01]  /*4050*/  @!P5 IMAD.MOV.U32 R8, RZ, RZ, R20 ;  /* 0x000000ffff08d224 */ /* 0x000fe200078e0014 */
[C---:B------:R-:W-:Y:S01]  /*4060*/  ISETP.LT.OR P3, PT, R3.reuse, 0x2, !P0 ;  /* 0x000000020300780c */ /* 0x040fe20004761670 */
[----:B------:R-:W-:Y:S01]  /*4070*/  @!P5 IMAD.MOV.U32 R9, RZ, RZ, R5 ;  /* 0x000000ffff09d224 */ /* 0x000fe200078e0005 */
[----:B------:R-:W-:-:S04]  /*4080*/  ISETP.LT.OR P4, PT, R3, 0x9, !P0 ;  /* 0x000000090300780c */ /* 0x000fc80004781670 */
[----:B------:R0:W-:Y:S01]  /*4090*/  @!P5 STG.E.U8 desc[UR38][R8.64+0x1], R25 ;  /* 0x000001190800d986 */ /* 0x0001e2000c101126 */
[----:B------:R-:W-:-:S05]  /*40a0*/  @!P1 IADD3 R6, P5, R64, R20, RZ ;  /* 0x0000001440069210 */ /* 0x000fca0007fbe0ff */
[----:B------:R-:W-:Y:S01]  /*40b0*/  @!P1 IMAD.X R7, R5, 0x1, R61, P5 ;  /* 0x0000000105079824 */ /* 0x000fe200028e063d */
[----:B------:R-:W-:Y:S07]  /*40c0*/  @P1 BRA `(.L_x_85) ;  /* 0x00000000000c1947 */ /* 0x000fee0003800000 */
[----:B------:R-:W0:Y:S02]  /*40d0*/  LDG.E.U8 R70, desc[UR38][R12.64] ;  /* 0x000000260c467981 */ /* 0x000e24000c1e1100 */
[----:B0-----:R-:W-:-:S05]  /*40e0*/  PRMT R9, R70, 0x8880, RZ ;  /* 0x0000888046097816 */ /* 0x001fca00000000ff */
[----:B------:R-:W-:-:S07]  /*40f0*/  IMAD R80, R9, R58, RZ ;  /* 0x0000003a09507224 */ /* 0x000fce00078e02ff */
.L_x_85:
[----:B------:R-:W-:Y:S05]  /*4100*/  BSYNC B1 ;  /* 0x0000000000017941 */ /* 0x000fea0003800000 */
.L_x_84:
[----:B------:R-:W-:Y:S01]  /*4110*/  @!P1 IMAD R11, R26, R23, R80 ;  /* 0x000000171a0b9224 */ /* 0x000fe200078e0250 */
[CC--:B------:R-:W-:Y:S01]  /*4120*/  @!P3 IADD3 R4, P5, R64.reuse, R20.reuse, RZ ;  /* 0x000000144004b210 */ /* 0x0c0fe20007fbe0ff */
[----:B------:R-:W-:Y:S03]  /*4130*/  BSSY B1, `(.L_x_86) ;  /* 0x000000a000017945 */ /* 0x000fe60003800000 */
[----:B------:R1:W-:Y:S01]  /*4140*/  @!P1 STG.E.U8 desc[UR38][R6.64], R11 ;  /* 0x0000000b06009986 */ /* 0x0003e2000c101126 */
[----:B------:R-:W-:Y:S01]  /*4150*/  ISETP.LT.OR P1, PT, R3, 0x9, !P2 ;  /* 0x000000090300780c */ /* 0x000fe20005721670 */
[----:B------:R-:W-:Y:S01]  /*4160*/  @!P3 IMAD.X R5, R5, 0x1, R61, P5 ;  /* 0x000000010505b824 */ /* 0x000fe200028e063d */
[----:B------:R-:W-:Y:S02]  /*4170*/  ISETP.LT.OR P2, PT, R3, 0xa, !P2 ;  /* 0x0000000a0300780c */ /* 0x000fe40005741670 */
[----:B0-----:R-:W-:Y:S01]  /*4180*/  @!P4 IADD3 R8, P5, R64, R20, RZ ;  /* 0x000000144008c210 */ /* 0x001fe20007fbe0ff */
[----:B------:R-:W-:-:S12]  /*4190*/  @P3 BRA `(.L_x_87) ;  /* 0x00000000000c3947 */ /* 0x000fd80003800000 */
[----:B------:R-:W1:Y:S02]  /*41a0*/  LDG.E.U8 R70, desc[UR38][R12.64+0x1] ;  /* 0x000001260c467981 */ /* 0x000e64000c1e1100 */
[----:B-1----:R-:W-:-:S05]  /*41b0*/  PRMT R7, R70, 0x8880, RZ ;  /* 0x0000888046077816 */ /* 0x002fca00000000ff */
[----:B------:R-:W-:-:S07]  /*41c0*/  IMAD R80, R7, R58, RZ ;  /* 0x0000003a07507224 */ /* 0x000fce00078e02ff */
.L_x_87:
[----:B------:R-:W-:Y:S05]  /*41d0*/  BSYNC B1 ;  /* 0x0000000000017941 */ /* 0x000fea0003800000 */
.L_x_86:
[----:B------:R-:W-:Y:S01]  /*41e0*/  @!P3 IMAD R27, R27, R23, R80 ;  /* 0x000000171b1bb224 */ /* 0x000fe200078e0250 */
[----:B------:R-:W-:Y:S01]  /*41f0*/  BSSY B1, `(.L_x_88) ;  /* 0x0000007000017945 */ /* 0x000fe20003800000 */
[----:B------:R-:W-:-:S03]  /*4200*/  IMAD.IADD R37, R37, 0x1, R21 ;  /* 0x0000000125257824 */ /* 0x000fc600078e0215 */
[----:B------:R0:W-:Y:S01]  /*4210*/  @!P3 STG.E.U8 desc[UR38][R4.64+0x1], R27 ;  /* 0x0000011b0400b986 */ /* 0x0001e2000c101126 */
[----:B------:R-:W-:Y:S05]  /*4220*/  @P1 BRA `(.L_x_89) ;  /* 0x00000000000c1947 */ /* 0x000fea0003800000 */
[----:B------:R-:W0:Y:S02]  /*4230*/  LDG.E.U8 R70, desc[UR38][R32.64+0x8] ;  /* 0x0000082620467981 */ /* 0x000e24000c1e1100 */
[----:B0-----:R-:W-:-:S05]  /*4240*/  PRMT R5, R70, 0x8880, RZ ;  /* 0x0000888046057816 */ /* 0x001fca00000000ff */
[----:B------:R-:W-:-:S07]  /*4250*/  IMAD R80, R5, R58, RZ ;  /* 0x0000003a05507224 */ /* 0x000fce00078e02ff */
.L_x_89:
[----:B------:R-:W-:Y:S05]  /*4260*/  BSYNC B1 ;  /* 0x0000000000017941 */ /* 0x000fea0003800000 */
.L_x_88:
[----:B-1----:R-:W-:Y:S01]  /*4270*/  @!P1 IMAD R7, R28, R23, R80 ;  /* 0x000000171c079224 */ /* 0x002fe200078e0250 */
[----:B------:R-:W-:Y:S01]  /*4280*/  BSSY B1, `(.L_x_90) ;  /* 0x0000008000017945 */ /* 0x000fe20003800000 */
[----:B0-----:R-:W-:Y:S02]  /*4290*/  @!P1 IMAD.MOV.U32 R4, RZ, RZ, R20 ;  /* 0x000000ffff049224 */ /* 0x001fe400078e0014 */
[----:B------:R-:W-:-:S05]  /*42a0*/  @!P1 IMAD.MOV.U32 R5, RZ, RZ, R37 ;  /* 0x000000ffff059224 */ /* 0x000fca00078e0025 */
[----:B------:R0:W-:Y:S01]  /*42b0*/  @!P1 STG.E.U8 desc[UR38][R4.64+0x8], R7 ;  /* 0x0000080704009986 */ /* 0x0001e2000c101126 */
[----:B------:R-:W-:Y:S05]  /*42c0*/  @P2 BRA `(.L_x_91) ;  /* 0x00000000000c2947 */ /* 0x000fea0003800000 */
[----:B------:R-:W0:Y:S02]  /*42d0*/  LDG.E.U8 R70, desc[UR38][R32.64+0x9] ;  /* 0x0000092620467981 */ /* 0x000e24000c1e1100 */
[----:B0-----:R-:W-:-:S05]  /*42e0*/  PRMT R5, R70, 0x8880, RZ ;  /* 0x0000888046057816 */ /* 0x001fca00000000ff */
[----:B------:R-:W-:-:S07]  /*42f0*/  IMAD R80, R5, R58, RZ ;  /* 0x0000003a05507224 */ /* 0x000fce00078e02ff */
.L_x_91:
[----:B------:R-:W-:Y:S05]  /*4300*/  BSYNC B1 ;  /* 0x0000000000017941 */ /* 0x000fea0003800000 */
.L_x_90:
[----:B------:R-:W-:Y:S01]  /*4310*/  @!P2 IMAD R29, R29, R23, R80 ;  /* 0x000000171d1da224 */ /* 0x000fe200078e0250 */
[----:B------:R-:W-:Y:S01]  /*4320*/  BSSY B1, `(.L_x_92) ;  /* 0x0000009000017945 */ /* 0x000fe20003800000 */
[----:B0-----:R-:W-:Y:S02]  /*4330*/  @!P2 IMAD.MOV.U32 R4, RZ, RZ, R20 ;  /* 0x000000ffff04a224 */ /* 0x001fe400078e0014 */
[----:B------:R-:W-:Y:S02]  /*4340*/  @!P2 IMAD.MOV.U32 R5, RZ, RZ, R37 ;  /* 0x000000ffff05a224 */ /* 0x000fe400078e0025 */
[----:B------:R-:W-:-:S03]  /*4350*/  @!P4 IMAD.X R9, R37, 0x1, R61, P5 ;  /* 0x000000012509c824 */ /* 0x000fc600028e063d */
[----:B------:R0:W-:Y:S01]  /*4360*/  @!P2 STG.E.U8 desc[UR38][R4.64+0x9], R29 ;  /* 0x0000091d0400a986 */ /* 0x0001e2000c101126 */
[----:B------:R-:W-:Y:S05]  /*4370*/  @P4 BRA `(.L_x_93) ;  /* 0x00000000000c4947 */ /* 0x000fea0003800000 */
[----:B------:R-:W0:Y:S02]  /*4380*/  LDG.E.U8 R70, desc[UR38][R12.64+0x8] ;  /* 0x000008260c467981 */ /* 0x000e24000c1e1100 */
[----:B0-----:R-:W-:-:S05]  /*4390*/  PRMT R5, R70, 0x8880, RZ ;  /* 0x0000888046057816 */ /* 0x001fca00000000ff */
[----:B------:R-:W-:-:S07]  /*43a0*/  IMAD R80, R5, R58, RZ ;  /* 0x0000003a05507224 */ /* 0x000fce00078e02ff */
.L_x_93:
[----:B------:R-:W-:Y:S05]  /*43b0*/  BSYNC B1 ;  /* 0x0000000000017941 */ /* 0x000fea0003800000 */
.L_x_92:
[----:B0-----:R-:W-:Y:S01]  /*43c0*/  @!P4 IMAD R5, R30, R23, R80 ;  /* 0x000000171e05c224 */ /* 0x001fe200078e0250 */
[----:B------:R-:W-:Y:S01]  /*43d0*/  ISETP.LT.OR P0, PT, R3, 0xa, !P0 ;  /* 0x0000000a0300780c */ /* 0x000fe20004701670 */
[----:B------:R-:W-:Y:S03]  /*43e0*/  BSSY B1, `(.L_x_94) ;  /* 0x0000006000017945 */ /* 0x000fe60003800000 */
[----:B------:R0:W-:Y:S09]  /*43f0*/  @!P4 STG.E.U8 desc[UR38][R8.64+0x8], R5 ;  /* 0x000008050800c986 */ /* 0x0001f2000c101126 */
[----:B------:R-:W-:Y:S05]  /*4400*/  @P0 BRA `(.L_x_95) ;  /* 0x00000000000c0947 */ /* 0x000fea0003800000 */
[----:B------:R-:W2:Y:S02]  /*4410*/  LDG.E.U8 R70, desc[UR38][R12.64+0x9] ;  /* 0x000009260c467981 */ /* 0x000ea4000c1e1100 */
[----:B--2---:R-:W-:-:S05]  /*4420*/  PRMT R3, R70, 0x8880, RZ ;  /* 0x0000888046037816 */ /* 0x004fca00000000ff */
[----:B------:R-:W-:-:S07]  /*4430*/  IMAD R80, R3, R58, RZ ;  /* 0x0000003a03507224 */ /* 0x000fce00078e02ff */
.L_x_95:
[----:B------:R-:W-:Y:S05]  /*4440*/  BSYNC B1 ;  /* 0x0000000000017941 */ /* 0x000fea0003800000 */
.L_x_94:
[----:B------:R-:W-:Y:S01]  /*4450*/  IMAD R31, R31, R23, R80 ;  /* 0x000000171f1f7224 */ /* 0x000fe200078e0250 */
[----:B------:R-:W-:Y:S06]  /*4460*/  @P0 BRA `(.L_x_96) ;  /* 0x0000000800500947 */ /* 0x000fec0003800000 */
[----:B------:R-:W-:-:S05]  /*4470*/  IADD3 R20, P0, R64, R20, RZ ;  /* 0x0000001440147210 */ /* 0x000fca0007f1e0ff */
[----:B------:R-:W-:-:S05]  /*4480*/  IMAD.X R21, R37, 0x1, R61, P0 ;  /* 0x0000000125157824 */ /* 0x000fca00000e063d */
[----:B------:R1:W-:Y:S01]  /*4490*/  STG.E.U8 desc[UR38][R20.64+0x9], R31 ;  /* 0x0000091f14007986 */ /* 0x0003e2000c101126 */
[----:B------:R-:W-:Y:S05]  /*44a0*/  BRA `(.L_x_96) ;  /* 0x0000000800407947 */ /* 0x000fea0003800000 */
.L_x_33:
[C---:B------:R-:W-:Y:S01]  /*44b0*/  ISETP.GE.AND P0, PT, R71.reuse, 0x1, PT ;  /* 0x000000014700780c */ /* 0x040fe20003f06270 */
[----:B------:R-:W-:Y:S01]  /*44c0*/  ULDC.64 UR4, c[0x0][0x5c0] ;  /* 0x0001700000047ab9 */ /* 0x000fe20000000a00 */
[----:B------:R-:W-:Y:S02]  /*44d0*/  ISETP.GE.AND P3, PT, R71, 0x9, PT ;  /* 0x000000094700780c */ /* 0x000fe40003f66270 */
[C---:B------:R-:W-:Y:S02]  /*44e0*/  ISETP.LT.OR P4, PT, R3.reuse, 0x2, !P0 ;  /* 0x000000020300780c */ /* 0x040fe40004781670 */
[C---:B------:R-:W-:Y:S02]  /*44f0*/  ISETP.LT.OR P1, PT, R3.reuse, 0x1, !P0 ;  /* 0x000000010300780c */ /* 0x040fe40004721670 */
[----:B------:R-:W-:Y:S02]  /*4500*/  IADD3 R76, P2, R76, UR4, RZ ;  /* 0x000000044c4c7c10 */ /* 0x000fe4000ff5e0ff */
[----:B------:R-:W-:-:S02]  /*4510*/  ISETP.LT.OR P5, PT, R3, 0x2, !P3 ;  /* 0x000000020300780c */ /* 0x000fc40005fa1670 */
[----:B------:R-:W-:Y:S02]  /*4520*/  IADD3.X R77, R80, UR5, RZ, P2, !PT ;  /* 0x00000005504d7c10 */ /* 0x000fe400097fe4ff */
[----:B------:R-:W-:-:S03]  /*4530*/  ISETP.LT.OR P2, PT, R3, 0x1, !P3 ;  /* 0x000000010300780c */ /* 0x000fc60005f41670 */
[-C--:B------:R-:W-:Y:S02]  /*4540*/  @!P4 IMAD R49, R49, R23.reuse, RZ ;  /* 0x000000173131c224 */ /* 0x080fe400078e02ff */
[----:B------:R-:W-:-:S03]  /*4550*/  @!P1 IMAD R7, R48, R23, RZ ;  /* 0x0000001730079224 */ /* 0x000fc600078e02ff */
[----:B------:R-:W-:Y:S01]  /*4560*/  @!P4 STG.E.U8 desc[UR38][R76.64+0x1], R49 ;  /* 0x000001314c00c986 */ /* 0x000fe2000c101126 */
[----:B------:R-:W-:Y:S01]  /*4570*/  IADD3 R8, P4, R64, R76, RZ ;  /* 0x0000004c40087210 */ /* 0x000fe20007f9e0ff */
[-C--:B------:R-:W-:Y:S02]  /*4580*/  @!P5 IMAD R51, R51, R23.reuse, RZ ;  /* 0x000000173333d224 */ /* 0x080fe400078e02ff */
[----:B------:R0:W-:Y:S01]  /*4590*/  @!P1 STG.E.U8 desc[UR38][R76.64], R7 ;  /* 0x000000074c009986 */ /* 0x0001e2000c101126 */
[----:B------:R-:W-:Y:S01]  /*45a0*/  ISETP.LT.OR P1, PT, R3, 0x9, !P0 ;  /* 0x000000090300780c */ /* 0x000fe20004721670 */
[----:B------:R-:W-:Y:S01]  /*45b0*/  IMAD.X R9, R61, 0x1, R77, P4 ;  /* 0x000000013d097824 */ /* 0x000fe200020e064d */
[C---:B------:R-:W-:Y:S01]  /*45c0*/  ISETP.LT.OR P0, PT, R3.reuse, 0xa, !P0 ;  /* 0x0000000a0300780c */ /* 0x040fe20004701670 */
[----:B------:R-:W-:Y:S01]  /*45d0*/  @!P2 IMAD R11, R50, R23, RZ ;  /* 0x00000017320ba224 */ /* 0x000fe200078e02ff */
[C---:B------:R-:W-:Y:S02]  /*45e0*/  ISETP.LT.OR P4, PT, R3.reuse, 0x9, !P3 ;  /* 0x000000090300780c */ /* 0x040fe40005f81670 */
[----:B------:R-:W-:Y:S01]  /*45f0*/  @!P5 STG.E.U8 desc[UR38][R8.64+0x1], R51 ;  /* 0x000001330800d986 */ /* 0x000fe2000c101126 */
[----:B------:R-:W-:-:S03]  /*4600*/  ISETP.LT.OR P3, PT, R3, 0xa, !P3 ;  /* 0x0000000a0300780c */ /* 0x000fc60005f61670 */
[----:B------:R1:W-:Y:S01]  /*4610*/  @!P2 STG.E.U8 desc[UR38][R8.64], R11 ;  /* 0x0000000b0800a986 */ /* 0x0003e2000c101126 */
[----:B------:R-:W-:Y:S02]  /*4620*/  ISETP.GE.AND P2, PT, R71, 0x81, PT ;  /* 0x000000814700780c */ /* 0x000fe40003f46270 */
[-C--:B------:R-:W-:Y:S02]  /*4630*/  @!P1 IMAD R13, R52, R23.reuse, RZ ;  /* 0x00000017340d9224 */ /* 0x080fe400078e02ff */
[-C--:B------:R-:W-:Y:S01]  /*4640*/  @!P0 IMAD R53, R53, R23.reuse, RZ ;  /* 0x0000001735358224 */ /* 0x080fe200078e02ff */
[C---:B------:R-:W-:Y:S01]  /*4650*/  ISETP.LT.OR P5, PT, R3.reuse, 0x1, !P2 ;  /* 0x000000010300780c */ /* 0x040fe200057a1670 */
[-C--:B0-----:R-:W-:Y:S01]  /*4660*/  @!P4 IMAD R7, R54, R23.reuse, RZ ;  /* 0x000000173607c224 */ /* 0x081fe200078e02ff */
[----:B------:R0:W-:Y:S01]  /*4670*/  @!P1 STG.E.U8 desc[UR38][R76.64+0x8], R13 ;  /* 0x0000080d4c009986 */ /* 0x0001e2000c101126 */
[----:B------:R-:W-:Y:S01]  /*4680*/  ISETP.LT.OR P1, PT, R3, 0x2, !P2 ;  /* 0x000000020300780c */ /* 0x000fe20005721670 */
[----:B------:R-:W-:-:S02]  /*4690*/  @!P3 IMAD R55, R55, R23, RZ ;  /* 0x000000173737b224 */ /* 0x000fc400078e02ff */
[----:B------:R-:W-:Y:S01]  /*46a0*/  @!P0 STG.E.U8 desc[UR38][R76.64+0x9], R53 ;  /* 0x000009354c008986 */ /* 0x000fe2000c101126 */
[----:B------:R-:W-:Y:S01]  /*46b0*/  ISETP.GE.AND P0, PT, R71, 0x89, PT ;  /* 0x000000894700780c */ /* 0x000fe20003f06270 */
[----:B-1----:R-:W-:Y:S02]  /*46c0*/  IMAD R11, R5, 0x78, RZ ;  /* 0x00000078050b7824 */ /* 0x002fe400078e02ff */
[----:B------:R1:W-:Y:S01]  /*46d0*/  @!P4 STG.E.U8 desc[UR38][R8.64+0x8], R7 ;  /* 0x000008070800c986 */ /* 0x0003e2000c101126 */
[----:B------:R-:W-:Y:S01]  /*46e0*/  IMAD.WIDE.U32 R4, R4, 0x78, R8 ;  /* 0x0000007804047825 */ /* 0x000fe200078e0008 */
[----:B------:R-:W-:Y:S02]  /*46f0*/  ISETP.LT.OR P4, PT, R3, 0x1, !P0 ;  /* 0x000000010300780c */ /* 0x000fe40004781670 */
[----:B------:R2:W-:Y:S01]  /*4700*/  @!P3 STG.E.U8 desc[UR38][R8.64+0x9], R55 ;  /* 0x000009370800b986 */ /* 0x0005e2000c101126 */
[----:B------:R-:W-:Y:S02]  /*4710*/  IMAD.IADD R5, R5, 0x1, R11 ;  /* 0x0000000105057824 */ /* 0x000fe400078e020b */
[----:B------:R-:W-:-:S02]  /*4720*/  @!P5 IMAD R11, R40, R23, RZ ;  /* 0x00000017280bd224 */ /* 0x000fc400078e02ff */
[----:B------:R-:W-:-:S03]  /*4730*/  @!P1 IMAD R41, R41, R23, RZ ;  /* 0x0000001729299224 */ /* 0x000fc600078e02ff */
[----:B------:R-:W-:Y:S01]  /*4740*/  @!P5 STG.E.U8 desc[UR38][R4.64], R11 ;  /* 0x0000000b0400d986 */ /* 0x000fe2000c101126 */
[C---:B------:R-:W-:Y:S02]  /*4750*/  ISETP.LT.OR P5, PT, R3.reuse, 0x2, !P0 ;  /* 0x000000020300780c */ /* 0x040fe400047a1670 */
[----:B------:R-:W-:Y:S01]  /*4760*/  @!P4 IADD3 R6, P3, R64, R4, RZ ;  /* 0x000000044006c210 */ /* 0x000fe20007f7e0ff */
[----:B------:R-:W-:Y:S01]  /*4770*/  @!P1 STG.E.U8 desc[UR38][R4.64+0x1], R41 ;  /* 0x0000012904009986 */ /* 0x000fe2000c101126 */
[C---:B------:R-:W-:Y:S01]  /*4780*/  ISETP.LT.OR P1, PT, R3.reuse, 0x9, !P2 ;  /* 0x000000090300780c */ /* 0x040fe20005721670 */
[----:B0-----:R-:W-:Y:S01]  /*4790*/  @!P4 IMAD R13, R42, R23, RZ ;  /* 0x000000172a0dc224 */ /* 0x001fe200078e02ff */
[----:B------:R-:W-:Y:S01]  /*47a0*/  ISETP.LT.OR P2, PT, R3, 0xa, !P2 ;  /* 0x0000000a0300780c */ /* 0x000fe20005741670 */
[----:B-1----:R-:W-:Y:S01]  /*47b0*/  @!P4 IMAD.X R7, R5, 0x1, R61, P3 ;  /* 0x000000010507c824 */ /* 0x002fe200018e063d */
[C---:B------:R-:W-:Y:S02]  /*47c0*/  ISETP.LT.OR P3, PT, R3.reuse, 0x9, !P0 ;  /* 0x000000090300780c */ /* 0x040fe40004761670 */
[----:B------:R-:W-:-:S02]  /*47d0*/  ISETP.LT.OR P0, PT, R3, 0xa, !P0 ;  /* 0x0000000a0300780c */ /* 0x000fc40004701670 */
[----:B------:R0:W-:Y:S01]  /*47e0*/  @!P4 STG.E.U8 desc[UR38][R6.64], R13 ;  /* 0x0000000d0600c986 */ /* 0x0001e2000c101126 */
[----:B--2---:R-:W-:Y:S01]  /*47f0*/  @!P5 IADD3 R8, P4, R64, R4, RZ ;  /* 0x000000044008d210 */ /* 0x004fe20007f9e0ff */
[----:B------:R-:W-:-:S03]  /*4800*/  @!P5 IMAD R43, R43, R23, RZ ;  /* 0x000000172b2bd224 */ /* 0x000fc600078e02ff */
[-C--:B------:R-:W-:Y:S02]  /*4810*/  @!P1 IMAD R15, R44, R23.reuse, RZ ;  /* 0x000000172c0f9224 */ /* 0x080fe400078e02ff */
[----:B------:R-:W-:Y:S02]  /*4820*/  @!P5 IMAD.X R9, R5, 0x1, R61, P4 ;  /* 0x000000010509d824 */ /* 0x000fe400020e063d */
[----:B------:R-:W-:Y:S02]  /*4830*/  @!P2 IMAD R45, R45, R23, RZ ;  /* 0x000000172d2da224 */ /* 0x000fe400078e02ff */
[CC--:B------:R-:W-:Y:S01]  /*4840*/  @!P0 IADD3 R12, P4, R64.reuse, R4.reuse, RZ ;  /* 0x00000004400c8210 */ /* 0x0c0fe20007f9e0ff */
[----:B------:R-:W-:Y:S01]  /*4850*/  @!P5 STG.E.U8 desc[UR38][R8.64+0x1], R43 ;  /* 0x0000012b0800d986 */ /* 0x000fe2000c101126 */
[----:B------:R-:W-:Y:S01]  /*4860*/  @!P3 IADD3 R10, P5, R64, R4, RZ ;  /* 0x00000004400ab210 */ /* 0x000fe20007fbe0ff */
[----:B0-----:R-:W-:Y:S02]  /*4870*/  @!P2 IMAD.MOV.U32 R6, RZ, RZ, R4 ;  /* 0x000000ffff06a224 */ /* 0x001fe400078e0004 */
[----:B------:R0:W-:Y:S01]  /*4880*/  @!P1 STG.E.U8 desc[UR38][R4.64+0x8], R15 ;  /* 0x0000080f04009986 */ /* 0x0001e2000c101126 */
[----:B------:R-:W-:Y:S01]  /*4890*/  ISETP.GE.AND P1, PT, R71, 0x101, PT ;  /* 0x000001014700780c */ /* 0x000fe20003f26270 */
[----:B------:R-:W-:-:S02]  /*48a0*/  @!P2 IMAD.MOV.U32 R7, RZ, RZ, R5 ;  /* 0x000000ffff07a224 */ /* 0x000fc400078e0005 */
[-C--:B------:R-:W-:Y:S02]  /*48b0*/  @!P3 IMAD R21, R46, R23.reuse, RZ ;  /* 0x000000172e15b224 */ /* 0x080fe400078e02ff */
[--C-:B------:R-:W-:Y:S01]  /*48c0*/  @!P3 IMAD.X R11, R5, 0x1, R61.reuse, P5 ;  /* 0x00000001050bb824 */ /* 0x100fe200028e063d */
[----:B------:R-:W-:Y:S01]  /*48d0*/  ISETP.LT.OR P5, PT, R3, 0x1, !P1 ;  /* 0x000000010300780c */ /* 0x000fe20004fa1670 */
[----:B------:R1:W-:Y:S01]  /*48e0*/  @!P2 STG.E.U8 desc[UR38][R6.64+0x9], R45 ;  /* 0x0000092d0600a986 */ /* 0x0003e2000c101126 */
[----:B------:R-:W-:Y:S01]  /*48f0*/  @!P0 IMAD R47, R47, R23, RZ ;  /* 0x000000172f2f8224 */ /* 0x000fe200078e02ff */
[----:B------:R-:W-:Y:S01]  /*4900*/  ISETP.GE.AND P2, PT, R71, 0x109, PT ;  /* 0x000001094700780c */ /* 0x000fe20003f46270 */
[----:B------:R-:W-:Y:S01]  /*4910*/  @!P0 IMAD.X R13, R5, 0x1, R61, P4 ;  /* 0x00000001050d8824 */ /* 0x000fe200020e063d */
[----:B------:R2:W-:Y:S01]  /*4920*/  @!P3 STG.E.U8 desc[UR38][R10.64+0x8], R21 ;  /* 0x000008150a00b986 */ /* 0x0005e2000c101126 */
[C---:B------:R-:W-:Y:S02]  /*4930*/  ISETP.LT.OR P3, PT, R3.reuse, 0x2, !P1 ;  /* 0x000000020300780c */ /* 0x040fe40004f61670 */
[----:B------:R-:W-:Y:S01]  /*4940*/  ISETP.LT.OR P4, PT, R3, 0x1, !P2 ;  /* 0x000000010300780c */ /* 0x000fe20005781670 */
[----:B------:R-:W-:Y:S01]  /*4950*/  @!P0 STG.E.U8 desc[UR38][R12.64+0x9], R47 ;  /* 0x0000092f0c008986 */ /* 0x000fe2000c101126 */
[----:B0-----:R-:W-:-:S03]  /*4960*/  IADD3 R4, P0, R63, R4, RZ ;  /* 0x000000043f047210 */ /* 0x001fc60007f1e0ff */
[----:B------:R-:W-:Y:S02]  /*4970*/  @!P5 IMAD R15, R32, R23, RZ ;  /* 0x00000017200fd224 */ /* 0x000fe400078e02ff */
[----:B------:R-:W-:Y:S01]  /*4980*/  IMAD.X R5, R5, 0x1, R60, P0 ;  /* 0x0000000105057824 */ /* 0x000fe200000e063c */
[----:B------:R-:W-:-:S03]  /*4990*/  ISETP.LT.OR P0, PT, R3, 0x2, !P2 ;  /* 0x000000020300780c */ /* 0x000fc60005701670 */
[-C--:B------:R-:W-:Y:S01]  /*49a0*/  @!P3 IMAD R33, R33, R23.reuse, RZ ;  /* 0x000000172121b224 */ /* 0x080fe200078e02ff */
[----:B------:R-:W-:Y:S01]  /*49b0*/  @!P5 STG.E.U8 desc[UR38][R4.64], R15 ;  /* 0x0000000f0400d986 */ /* 0x000fe2000c101126 */
[-C--:B-1----:R-:W-:Y:S01]  /*49c0*/  @!P4 IADD3 R6, P5, R4, R64.reuse, RZ ;  /* 0x000000400406c210 */ /* 0x082fe20007fbe0ff */
[-C--:B--2---:R-:W-:Y:S02]  /*49d0*/  @!P4 IMAD R11, R34, R23.reuse, RZ ;  /* 0x00000017220bc224 */ /* 0x084fe400078e02ff */
[----:B------:R-:W-:Y:S01]  /*49e0*/  @!P3 STG.E.U8 desc[UR38][R4.64+0x1], R33 ;  /* 0x000001210400b986 */ /* 0x000fe2000c101126 */
[----:B------:R-:W-:Y:S01]  /*49f0*/  ISETP.LT.OR P3, PT, R3, 0x9, !P1 ;  /* 0x000000090300780c */ /* 0x000fe20004f61670 */
[----:B------:R-:W-:Y:S01]  /*4a00*/  @!P4 IMAD.X R7, R5, 0x1, R61, P5 ;  /* 0x000000010507c824 */ /* 0x000fe200028e063d */
[----:B------:R-:W-:Y:S02]  /*4a10*/  ISETP.LT.OR P1, PT, R3, 0xa, !P1 ;  /* 0x0000000a0300780c */ /* 0x000fe40004f21670 */
[----:B------:R-:W-:Y:S01]  /*4a20*/  @!P0 IADD3 R8, P5, R4, R64, RZ ;  /* 0x0000004004088210 */ /* 0x000fe20007fbe0ff */
[----:B------:R-:W-:Y:S01]  /*4a30*/  @!P0 IMAD R35, R35, R23, RZ ;  /* 0x0000001723238224 */ /* 0x000fe200078e02ff */
[----:B------:R0:W-:Y:S01]  /*4a40*/  @!P4 STG.E.U8 desc[UR38][R6.64], R11 ;  /* 0x0000000b0600c986 */ /* 0x0001e2000c101126 */
[----:B------:R-:W-:-:S02]  /*4a50*/  ISETP.LT.OR P4, PT, R3, 0x9, !P2 ;  /* 0x000000090300780c */ /* 0x000fc40005781670 */
[----:B------:R-:W-:Y:S01]  /*4a60*/  @!P0 IMAD.X R9, R5, 0x1, R61, P5 ;  /* 0x0000000105098824 */ /* 0x000fe200028e063d */
[----:B------:R-:W-:Y:S02]  /*4a70*/  ISETP.LT.OR P2, PT, R3, 0xa, !P2 ;  /* 0x0000000a0300780c */ /* 0x000fe40005741670 */
[----:B------:R-:W-:Y:S01]  /*4a80*/  ISETP.GE.AND P5, PT, R71, 0x189, PT ;  /* 0x000001894700780c */ /* 0x000fe20003fa6270 */
[-C--:B------:R-:W-:Y:S01]  /*4a90*/  @!P3 IMAD R21, R36, R23.reuse, RZ ;  /* 0x000000172415b224 */ /* 0x080fe200078e02ff */
[----:B------:R-:W-:Y:S01]  /*4aa0*/  @!P0 STG.E.U8 desc[UR38][R8.64+0x1], R35 ;  /* 0x0000012308008986 */ /* 0x000fe2000c101126 */
[----:B------:R-:W-:Y:S01]  /*4ab0*/  @!P1 IMAD R37, R37, R23, RZ ;  /* 0x0000001725259224 */ /* 0x000fe200078e02ff */
[----:B------:R-:W-:Y:S02]  /*4ac0*/  ISETP.LT.OR P0, PT, R3, 0xa, !P5 ;  /* 0x0000000a0300780c */ /* 0x000fe40006f01670 */
[----:B------:R1:W-:Y:S01]  /*4ad0*/  @!P3 STG.E.U8 desc[UR38][R4.64+0x8], R21 ;  /* 0x000008150400b986 */ /* 0x0003e2000c101126 */
[----:B0-----:R-:W-:Y:S01]  /*4ae0*/  @!P1 IMAD.MOV.U32 R6, RZ, RZ, R4 ;  /* 0x000000ffff069224 */ /* 0x001fe200078e0004 */
[----:B------:R-:W-:Y:S01]  /*4af0*/  @!P4 IADD3 R12, P3, R4, R64, RZ ;  /* 0x00000040040cc210 */ /* 0x000fe20007f7e0ff */
[----:B------:R-:W-:-:S02]  /*4b00*/  @!P1 IMAD.MOV.U32 R7, RZ, RZ, R5 ;  /* 0x000000ffff079224 */ /* 0x000fc400078e0005 */
[-C--:B------:R-:W-:Y:S02]  /*4b10*/  @!P4 IMAD R33, R38, R23.reuse, RZ ;  /* 0x000000172621c224 */ /* 0x080fe400078e02ff */
[----:B------:R-:W-:Y:S01]  /*4b20*/  @!P4 IMAD.X R13, R5, 0x1, R61, P3 ;  /* 0x00000001050dc824 */ /* 0x000fe200018e063d */
[----:B------:R0:W-:Y:S01]  /*4b30*/  @!P1 STG.E.U8 desc[UR38][R6.64+0x9], R37 ;  /* 0x0000092506009986 */ /* 0x0001e2000c101126 */
[----:B------:R-:W-:Y:S01]  /*4b40*/  @!P2 IADD3 R14, P1, R4, R64, RZ ;  /* 0x00000040040ea210 */ /* 0x000fe20007f3e0ff */
[-C--:B------:R-:W-:Y:S02]  /*4b50*/  @!P2 IMAD R39, R39, R23.reuse, RZ ;  /* 0x000000172727a224 */ /* 0x080fe400078e02ff */
[----:B------:R2:W-:Y:S01]  /*4b60*/  @!P4 STG.E.U8 desc[UR38][R12.64+0x8], R33 ;  /* 0x000008210c00c986 */ /* 0x0005e2000c101126 */
[----:B------:R-:W-:Y:S01]  /*4b70*/  @!P0 IADD3 R10, P3, P4, R64, R4, R63 ;  /* 0x00000004400a8210 */ /* 0x000fe20007c7e03f */
[----:B------:R-:W-:Y:S01]  /*4b80*/  @!P2 IMAD.X R15, R5, 0x1, R61, P1 ;  /* 0x00000001050fa824 */ /* 0x000fe200008e063d */
[----:B------:R-:W-:Y:S01]  /*4b90*/  ISETP.GE.AND P1, PT, R71, 0x181, PT ;  /* 0x000001814700780c */ /* 0x000fe20003f26270 */
[----:B------:R-:W-:Y:S01]  /*4ba0*/  @!P0 IMAD R31, R31, R23, RZ ;  /* 0x000000171f1f8224 */ /* 0x000fe200078e02ff */
[----:B------:R-:W-:-:S02]  /*4bb0*/  @!P0 IADD3.X R11, R61, R5, R60, P3, P4 ;  /* 0x000000053d0b8210 */ /* 0x000fc40001fe843c */
[C---:B------:R-:W-:Y:S01]  /*4bc0*/  ISETP.LT.OR P3, PT, R3.reuse, 0x1, !P1 ;  /* 0x000000010300780c */ /* 0x040fe20004f61670 */
[----:B------:R3:W-:Y:S01]  /*4bd0*/  @!P2 STG.E.U8 desc[UR38][R14.64+0x9], R39 ;  /* 0x000009270e00a986 */ /* 0x0007e2000c101126 */
[----:B-1----:R-:W-:Y:S02]  /*4be0*/  IADD3 R4, P4, R4, R63, RZ ;  /* 0x0000003f04047210 */ /* 0x002fe40007f9e0ff */
[----:B------:R-:W-:-:S03]  /*4bf0*/  ISETP.LT.OR P2, PT, R3, 0x2, !P1 ;  /* 0x000000020300780c */ /* 0x000fc60004f41670 */
[----:B------:R-:W-:Y:S01]  /*4c00*/  IMAD.X R5, R5, 0x1, R60, P4 ;  /* 0x0000000105057824 */ /* 0x000fe200020e063c */
[----:B------:R-:W-:-:S05]  /*4c10*/  ISETP.LT.OR P4, PT, R3, 0x1, !P5 ;  /* 0x000000010300780c */ /* 0x000fca0006f81670 */
[----:B------:R-:W-:-:S04]  /*4c20*/  @!P3 IMAD R9, R24, R23, RZ ;  /* 0x000000171809b224 */ /* 0x000fc800078e02ff */
[----:B------:R-:W-:Y:S01]  /*4c30*/  @!P2 IMAD R25, R25, R23, RZ ;  /* 0x000000171919a224 */ /* 0x000fe200078e02ff */
[----:B------:R1:W-:Y:S03]  /*4c40*/  @!P3 STG.E.U8 desc[UR38][R4.64], R9 ;  /* 0x000000090400b986 */ /* 0x0003e6000c101126 */
[----:B0-----:R-:W-:Y:S01]  /*4c50*/  @!P4 IADD3 R6, P3, R4, R64, RZ ;  /* 0x000000400406c210 */ /* 0x001fe20007f7e0ff */
[----:B------:R4:W-:Y:S01]  /*4c60*/  @!P2 STG.E.U8 desc[UR38][R4.64+0x1], R25 ;  /* 0x000001190400a986 */ /* 0x0009e2000c101126 */
[C---:B------:R-:W-:Y:S02]  /*4c70*/  ISETP.LT.OR P2, PT, R3.reuse, 0x2, !P5 ;  /* 0x000000020300780c */ /* 0x040fe40006f41670 */
[----:B------:R-:W-:Y:S01]  /*4c80*/  ISETP.LT.OR P5, PT, R3, 0x9, !P5 ;  /* 0x000000090300780c */ /* 0x000fe20006fa1670 */
[----:B------:R-:W-:Y:S01]  /*4c90*/  @!P4 IMAD.X R7, R5, 0x1, R61, P3 ;  /* 0x000000010507c824 */ /* 0x000fe200018e063d */
[----:B------:R-:W-:-:S02]  /*4ca0*/  ISETP.LT.OR P3, PT, R3, 0x9, !P1 ;  /* 0x000000090300780c */ /* 0x000fc40004f61670 */
[----:B------:R-:W-:Y:S01]  /*4cb0*/  ISETP.LT.OR P1, PT, R3, 0xa, !P1 ;  /* 0x0000000a0300780c */ /* 0x000fe20004f21670 */
[----:B------:R-:W-:-:S05]  /*4cc0*/  @!P4 IMAD R3, R26, R23, RZ ;  /* 0x000000171a03c224 */ /* 0x000fca00078e02ff */
[----:B------:R4:W-:Y:S01]  /*4cd0*/  @!P4 STG.E.U8 desc[UR38][R6.64], R3 ;  /* 0x000000030600c986 */ /* 0x0009e2000c101126 */
[-C--:B--2---:R-:W-:Y:S01]  /*4ce0*/  @!P2 IADD3 R12, P4, R4, R64.reuse, RZ ;  /* 0x00000040040ca210 */ /* 0x084fe20007f9e0ff */
[-C--:B------:R-:W-:Y:S02]  /*4cf0*/  @!P2 IMAD R27, R27, R23.reuse, RZ ;  /* 0x000000171b1ba224 */ /* 0x080fe400078e02ff */
[-C--:B------:R-:W-:Y:S02]  /*4d00*/  @!P5 IMAD R21, R30, R23.reuse, RZ ;  /* 0x000000171e15d224 */ /* 0x080fe400078e02ff */
[--C-:B------:R-:W-:Y:S01]  /*4d10*/  @!P2 IMAD.X R13, R5, 0x1, R61.reuse, P4 ;  /* 0x00000001050da824 */ /* 0x100fe200020e063d */
[----:B------:R-:W-:Y:S01]  /*4d20*/  @!P5 IADD3 R8, P4, R4, R64, RZ ;  /* 0x000000400408d210 */ /* 0x000fe20007f9e0ff */
[-C--:B---3--:R-:W-:Y:S02]  /*4d30*/  @!P3 IMAD R15, R28, R23.reuse, RZ ;  /* 0x000000171c0fb224 */ /* 0x088fe400078e02ff */
[----:B------:R-:W-:Y:S01]  /*4d40*/  @!P1 IMAD R29, R29, R23, RZ ;  /* 0x000000171d1d9224 */ /* 0x000fe200078e02ff */
[----:B------:R4:W-:Y:S01]  /*4d50*/  @!P2 STG.E.U8 desc[UR38][R12.64+0x1], R27 ;  /* 0x0000011b0c00a986 */ /* 0x0009e2000c101126 */
[----:B-1----:R-:W-:-:S03]  /*4d60*/  @!P5 IMAD.X R9, R5, 0x1, R61, P4 ;  /* 0x000000010509d824 */ /* 0x002fc600020e063d */
[----:B------:R4:W-:Y:S04]  /*4d70*/  @!P3 STG.E.U8 desc[UR38][R4.64+0x8], R15 ;  /* 0x0000080f0400b986 */ /* 0x0009e8000c101126 */
[----:B------:R4:W-:Y:S04]  /*4d80*/  @!P1 STG.E.U8 desc[UR38][R4.64+0x9], R29 ;  /* 0x0000091d04009986 */ /* 0x0009e8000c101126 */
[----:B------:R4:W-:Y:S04]  /*4d90*/  @!P5 STG.E.U8 desc[UR38][R8.64+0x8], R21 ;  /* 0x000008150800d986 */ /* 0x0009e8000c101126 */
[----:B------:R4:W-:Y:S02]  /*4da0*/  @!P0 STG.E.U8 desc[UR38][R10.64+0x9], R31 ;  /* 0x0000091f0a008986 */ /* 0x0009e4000c101126 */
.L_x_96:
[----:B------:R-:W-:Y:S05]  /*4db0*/  BSYNC B0 ;  /* 0x0000000000007941 */ /* 0x000fea0003800000 */
.L_x_32:
[----:B------:R-:W-:Y:S01]  /*4dc0*/  IADD3 R16, P0, R16, UR36, RZ ;  /* 0x0000002410107c10 */ /* 0x000fe2000ff1e0ff */
[----:B------:R-:W-:Y:S01]  /*4dd0*/  ULDC.64 UR4, c[0x0][0x650] ;  /* 0x0001940000047ab9 */ /* 0x000fe20000000a00 */
[----:B----4-:R-:W-:Y:S01]  /*4de0*/  PRMT R3, RZ, 0x7610, R3 ;  /* 0x00007610ff037816 */ /* 0x010fe20000000003 */
[----:B------:R-:W-:Y:S01]  /*4df0*/  IMAD.MOV.U32 R73, RZ, RZ, -0x1 ;  /* 0xffffffffff497424 */ /* 0x000fe200078e00ff */
[----:B------:R-:W-:Y:S01]  /*4e00*/  IADD3.X R17, R17, UR42, RZ, P0, !PT ;  /* 0x0000002a11117c10 */ /* 0x000fe200087fe4ff */
[----:B------:R-:W-:Y:S01]  /*4e10*/  IMAD.MOV.U32 R72, RZ, RZ, -0x1 ;  /* 0xffffffffff487424 */ /* 0x000fe200078e00ff */
[----:B------:R-:W-:-:S04]  /*4e20*/  ISETP.GE.U32.AND P0, PT, R16, UR4, PT ;  /* 0x0000000410007c0c */ /* 0x000fc8000bf06070 */
[----:B------:R-:W-:-:S13]  /*4e30*/  ISETP.GE.U32.AND.EX P0, PT, R17, UR5, PT, P0 ;  /* 0x0000000511007c0c */ /* 0x000fda000bf06100 */
[----:B------:R-:W-:Y:S05]  /*4e40*/  @P0 BRA `(.L_x_97) ;  /* 0x0000000400580947 */ /* 0x000fea0003800000 */
[----:B------:R-:W2:Y:S01]  /*4e50*/  LDC.64 R10, c[0x0][0x628] ;  /* 0x00018a00ff0a7b82 */ /* 0x000ea20000000a00 */
[----:B------:R-:W3:Y:S01]  /*4e60*/  S2R R12, SR_CTAID.X ;  /* 0x00000000000c7919 */ /* 0x000ee20000002500 */
[----:B0-----:R-:W-:Y:S02]  /*4e70*/  IMAD.MOV.U32 R8, RZ, RZ, R16 ;  /* 0x000000ffff087224 */ /* 0x001fe400078e0010 */
[----:B------:R-:W-:Y:S01]  /*4e80*/  IMAD.MOV.U32 R9, RZ, RZ, R17 ;  /* 0x000000ffff097224 */ /* 0x000fe200078e0011 */
[----:B-1----:R-:W0:Y:S03]  /*4e90*/  S2R R20, SR_CTAID.Y ;  /* 0x0000000000147919 */ /* 0x002e260000002600 */
[----:B------:R-:W1:Y:S08]  /*4ea0*/  LDC R0, c[0x0][0x630] ;  /* 0x00018c00ff007b82 */ /* 0x000e700000000800 */
[----:B------:R-:W4:Y:S01]  /*4eb0*/  LDC.64 R14, c[0x0][0x620] ;  /* 0x00018800ff0e7b82 */ /* 0x000f220000000a00 */
[----:B--2---:R-:W-:-:S04]  /*4ec0*/  ISETP.NE.U32.AND P0, PT, R10, RZ, PT ;  /* 0x000000ff0a00720c */ /* 0x004fc80003f05070 */
[----:B------:R-:W-:-:S13]  /*4ed0*/  ISETP.NE.AND.EX P0, PT, R11, RZ, PT, P0 ;  /* 0x000000ff0b00720c */ /* 0x000fda0003f05300 */
[----:B01-34-:R-:W-:Y:S05]  /*4ee0*/  @!P0 BRA `(.L_x_98) ;  /* 0x0000000000288947 */ /* 0x01bfea0003800000 */
        /* <DEDUP_REMOVED lines=10> */
.L_x_98:
[-CC-:B------:R-:W-:Y:S01]  /*4f90*/  SHF.R.U64 R72, R8, R0.reuse, R9.reuse ;  /* 0x0000000008487219 */ /* 0x180fe20000001209 */
[----:B------:R-:W0:Y:S01]  /*4fa0*/  LDC.64 R28, c[0x0][0x640] ;  /* 0x00019000ff1c7b82 */ /* 0x000e220000000a00 */
[----:B------:R-:W-:Y:S01]  /*4fb0*/  SHF.R.U32.HI R0, RZ, R0, R9 ;  /* 0x00000000ff007219 */ /* 0x000fe20000011609 */
[----:B------:R-:W-:Y:S01]  /*4fc0*/  ULDC UR4, c[0x0][0x150] ;  /* 0x0000540000047ab9 */ /* 0x000fe20000000800 */
[----:B------:R-:W-:Y:S02]  /*4fd0*/  IADD3 R3, P0, RZ, -R72, RZ ;  /* 0x80000048ff037210 */ /* 0x000fe40007f1e0ff */
[----:B------:R-:W-:-:S03]  /*4fe0*/  I2FP.F32.U32 R8, R12 ;  /* 0x0000000c00087245 */ /* 0x000fc60000201000 */
[----:B------:R-:W1:Y:S01]  /*4ff0*/  LDC R6, c[0x0][0x618] ;  /* 0x00018600ff067b82 */ /* 0x000e620000000800 */
[----:B------:R-:W-:Y:S02]  /*5000*/  IMAD.X R7, RZ, RZ, ~R0, P0 ;  /* 0x000000ffff077224 */ /* 0x000fe400000e0e00 */
[----:B------:R-:W-:Y:S01]  /*5010*/  FMUL R8, R8, UR4 ;  /* 0x0000000408087c20 */ /* 0x000fe20008400000 */
[----:B------:R-:W-:Y:S01]  /*5020*/  IMAD.WIDE.U32 R4, R3, R14, R16 ;  /* 0x0000000e03047225 */ /* 0x000fe200078e0010 */
[----:B------:R-:W-:-:S03]  /*5030*/  ULDC UR4, c[0x0][0x154] ;  /* 0x0000550000047ab9 */ /* 0x000fc60000000800 */
[----:B------:R-:W-:Y:S01]  /*5040*/  IMAD R0, R7, R14, RZ ;  /* 0x0000000e07007224 */ /* 0x000fe200078e02ff */
[----:B------:R-:W2:Y:S01]  /*5050*/  LDC R24, c[0x0][0x608] ;  /* 0x00018200ff187b82 */ /* 0x000ea20000000800 */
[----:B------:R-:W3:Y:S02]  /*5060*/  F2I.U32.TRUNC.NTZ R8, R8 ;  /* 0x0000000800087305 */ /* 0x000ee4000020f000 */
[----:B------:R-:W-:Y:S01]  /*5070*/  IMAD R3, R3, R15, R0 ;  /* 0x0000000f03037224 */ /* 0x000fe200078e0200 */
[----:B------:R-:W-:-:S03]  /*5080*/  I2FP.F32.U32 R0, R20 ;  /* 0x0000001400007245 */ /* 0x000fc60000201000 */
[----:B------:R-:W-:Y:S01]  /*5090*/  IMAD.IADD R3, R5, 0x1, R3 ;  /* 0x0000000105037824 */ /* 0x000fe200078e0203 */
[----:B------:R-:W4:Y:S01]  /*50a0*/  LDC R9, c[0x0][0x658] ;  /* 0x00019600ff097b82 */ /* 0x000f220000000800 */
[----:B0-----:R-:W-:-:S04]  /*50b0*/  ISETP.NE.U32.AND P0, PT, R28, RZ, PT ;  /* 0x000000ff1c00720c */ /* 0x001fc80003f05070 */
[----:B------:R-:W-:-:S03]  /*50c0*/  ISETP.NE.AND.EX P0, PT, R29, RZ, PT, P0 ;  /* 0x000000ff1d00720c */ /* 0x000fc60003f05300 */
[----:B------:R-:W0:Y:S01]  /*50d0*/  LDC R7, c[0x0][0x144] ;  /* 0x00005100ff077b82 */ /* 0x000e220000000800 */
[-CC-:B-1----:R-:W-:Y:S01]  /*50e0*/  SHF.R.U64 R10, R4, R6.reuse, R3.reuse ;  /* 0x00000006040a7219 */ /* 0x182fe20000001203 */
[----:B---3--:R-:W-:Y:S01]  /*50f0*/  IMAD.MOV R8, RZ, RZ, -R8 ;  /* 0x000000ffff087224 */ /* 0x008fe200078e0a08 */
[----:B------:R-:W-:Y:S01]  /*5100*/  SHF.R.U32.HI R3, RZ, R6, R3 ;  /* 0x00000006ff037219 */ /* 0x000fe20000011603 */
[----:B------:R-:W-:Y:S01]  /*5110*/  FMUL R6, R0, UR4 ;  /* 0x0000000400067c20 */ /* 0x000fe20008400000 */
[----:B------:R-:W-:-:S03]  /*5120*/  IMAD.MOV.U32 R4, RZ, RZ, 0x1 ;  /* 0x00000001ff047424 */ /* 0x000fc600078e00ff */
[----:B------:R-:W1:Y:S01]  /*5130*/  LDC R21, c[0x0][0x148] ;  /* 0x00005200ff157b82 */ /* 0x000e620000000800 */
[----:B------:R3:W0:Y:S01]  /*5140*/  F2I.U32.TRUNC.NTZ R14, R6 ;  /* 0x00000006000e7305 */ /* 0x000622000020f000 */
[-CC-:B--2---:R-:W-:Y:S02]  /*5150*/  SHF.R.U64 R13, R10, R24.reuse, R3.reuse ;  /* 0x000000180a0d7219 */ /* 0x184fe40000001203 */
[----:B------:R-:W-:-:S04]  /*5160*/  SHF.R.U32.HI R0, RZ, R24, R3 ;  /* 0x00000018ff007219 */ /* 0x000fc80000011603 */
[----:B------:R-:W2:Y:S01]  /*5170*/  LDC R25, c[0x0][0x600] ;  /* 0x00018000ff197b82 */ /* 0x000ea20000000800 */
[-CC-:B----4-:R-:W-:Y:S02]  /*5180*/  SHF.R.U64 R15, R13, R9.reuse, R0.reuse ;  /* 0x000000090d0f7219 */ /* 0x190fe40000001200 */
[----:B------:R-:W-:-:S05]  /*5190*/  SHF.R.U32.HI R5, RZ, R9, R0 ;  /* 0x00000009ff057219 */ /* 0x000fca0000011600 */
[----:B------:R-:W4:Y:S01]  /*51a0*/  LDC R26, c[0x0][0x648] ;  /* 0x00019200ff1a7b82 */ /* 0x000f220000000800 */
[----:B0-----:R-:W-:Y:S01]  /*51b0*/  IMAD R27, R7, R8, R12 ;  /* 0x00000008071b7224 */ /* 0x001fe200078e020c */
[----:B------:R-:W-:Y:S01]  /*51c0*/  SHF.L.U32 R12, R4, R9, RZ ;  /* 0x00000009040c7219 */ /* 0x000fe200000006ff */
[----:B------:R-:W-:-:S05]  /*51d0*/  IMAD.MOV.U32 R4, RZ, RZ, R15 ;  /* 0x000000ffff047224 */ /* 0x000fca00078e000f */
[----:B------:R-:W0:Y:S08]  /*51e0*/  LDC R30, c[0x0][0x638] ;  /* 0x00018e00ff1e7b82 */ /* 0x000e300000000800 */
[----:B------:R-:W0:Y:S01]  /*51f0*/  LDC R31, c[0x0][0x610] ;  /* 0x00018400ff1f7b82 */ /* 0x000e220000000800 */
[----:B-123--:R-:W-:Y:S05]  /*5200*/  @!P0 BRA `(.L_x_99) ;  /* 0x0000000000288947 */ /* 0x00efea0003800000 */
[----:B------:R-:W1:Y:S02]  /*5210*/  LDC R0, c[0x0][0x64c] ;  /* 0x00019300ff007b82 */ /* 0x000e640000000800 */
[----:B-1----:R-:W-:-:S05]  /*5220*/  IADD3 R3, P0, R15, R0, RZ ;  /* 0x000000000f037210 */ /* 0x002fca0007f1e0ff */
        /* <DEDUP_REMOVED lines=8> */
.L_x_99:
[----:B------:R-:W-:Y:S01]  /*52b0*/  ISETP.NE.AND P0, PT, R2, 0x1, PT ;  /* 0x000000010200780c */ /* 0x000fe20003f05270 */
[----:B------:R-:W-:Y:S01]  /*52c0*/  IMAD.MOV R14, RZ, RZ, -R14 ;  /* 0x000000ffff0e7224 */ /* 0x000fe200078e0a0e */
[----:B----4-:R-:W-:Y:S01]  /*52d0*/  SHF.R.U64 R3, R4, R26, R5 ;  /* 0x0000001a04037219 */ /* 0x010fe20000001205 */
[----:B------:R-:W-:Y:S01]  /*52e0*/  VIADD R5, R25, 0xffffffff ;  /* 0xffffffff19057836 */ /* 0x000fe20000000000 */
[----:B------:R-:W-:-:S03]  /*52f0*/  LOP3.LUT R0, R13, R68, RZ, 0xc0, !PT ;  /* 0x000000440d007212 */ /* 0x000fc600078ec0ff */
[----:B------:R-:W-:Y:S01]  /*5300*/  IMAD.MOV R4, RZ, RZ, -R3 ;  /* 0x000000ffff047224 */ /* 0x000fe200078e0a03 */
[----:B------:R-:W-:Y:S01]  /*5310*/  LOP3.LUT R10, R10, R5, RZ, 0xc0, !PT ;  /* 0x000000050a0a7212 */ /* 0x000fe200078ec0ff */
[----:B------:R-:W-:Y:S02]  /*5320*/  IMAD R0, R12, R3, R0 ;  /* 0x000000030c007224 */ /* 0x000fe400078e0200 */
[----:B0-----:R-:W-:Y:S02]  /*5330*/  IMAD R3, R4, R30, R15 ;  /* 0x0000001e04037224 */ /* 0x001fe400078e020f */
[----:B------:R-:W-:Y:S02]  /*5340*/  @P0 IMAD R27, R21, R14, R20 ;  /* 0x0000000e151b0224 */ /* 0x000fe400078e0214 */
[----:B------:R-:W-:Y:S02]  /*5350*/  IMAD R5, R3, R25, R10 ;  /* 0x0000001903057224 */ /* 0x000fe400078e020a */
[----:B------:R-:W-:-:S02]  /*5360*/  IMAD R0, R0, R31, R27 ;  /* 0x0000001f00007224 */ /* 0x000fc400078e021b */
[----:B------:R-:W-:-:S03]  /*5370*/  IMAD.MOV.U32 R4, RZ, RZ, 0x1 ;  /* 0x00000001ff047424 */ /* 0x000fc600078e00ff */
[----:B------:R-:W-:Y:S02]  /*5380*/  SEL R73, R5, R0, !P0 ;  /* 0x0000000005497207 */ /* 0x000fe40004000000 */
[----:B------:R-:W-:Y:S02]  /*5390*/  PRMT R3, R4, 0x7610, R3 ;  /* 0x0000761004037816 */ /* 0x000fe40000000003 */
[----:B------:R-:W-:-:S07]  /*53a0*/  SEL R0, R0, R5, !P0 ;  /* 0x0000000500007207 */ /* 0x000fce0004000000 */
.L_x_97:
[----:B------:R-:W-:Y:S01]  /*53b0*/  LOP3.LUT P0, RZ, R3, 0xff, RZ, 0xc0, !PT ;  /* 0x000000ff03ff7812 */ /* 0x000fe2000780c0ff */
[----:B------:R-:W-:-:S12]  /*53c0*/  IMAD.MOV.U32 R71, RZ, RZ, R0 ;  /* 0x000000ffff477224 */ /* 0x000fd800078e0000 */
[----:B------:R-:W-:Y:S05]  /*53d0*/  @P0 BRA `(.L_x_100) ;  /* 0xffffffc0001c0947 */ /* 0x000fea000383ffff */
[----:B------:R-:W-:Y:S05]  /*53e0*/  EXIT ;  /* 0x000000000000794d */ /* 0x000fea0003800000 */
.L_x_7:
        /* <DEDUP_REMOVED lines=26> */
.L_x_102:
[----:B------:R-:W0:Y:S01]  /*5590*/  LDC.64 R30, c[0x0][0x640] ;  /* 0x00019000ff1e7b82 */ /* 0x000e220000000a00 */
[-CC-:B------:R-:W-:Y:S01]  /*55a0*/  SHF.R.U64 R22, R14, R8.reuse, R15.reuse ;  /* 0x000000080e167219 */ /* 0x180fe2000000120f */
[----:B------:R-:W-:Y:S01]  /*55b0*/  IMAD.MOV.U32 R27, RZ, RZ, 0x1 ;  /* 0x00000001ff1b7424 */ /* 0x000fe200078e00ff */
[----:B------:R-:W-:Y:S02]  /*55c0*/  SHF.R.U32.HI R7, RZ, R8, R15 ;  /* 0x00000008ff077219 */ /* 0x000fe4000001160f */
[----:B------:R-:W-:-:S03]  /*55d0*/  IADD3 R13, P0, RZ, -R22, RZ ;  /* 0x80000016ff0d7210 */ /* 0x000fc60007f1e0ff */
[----:B------:R-:W1:Y:S02]  /*55e0*/  LDC R12, c[0x0][0x618] ;  /* 0x00018600ff0c7b82 */ /* 0x000e640000000800 */
[----:B------:R-:W-:Y:S02]  /*55f0*/  IMAD.X R7, RZ, RZ, ~R7, P0 ;  /* 0x000000ffff077224 */ /* 0x000fe400000e0e07 */
[----:B------:R-:W-:-:S04]  /*5600*/  IMAD.WIDE.U32 R10, R13, R24, R16 ;  /* 0x000000180d0a7225 */ /* 0x000fc800078e0010 */
[----:B------:R-:W2:Y:S01]  /*5610*/  LDC R14, c[0x0][0x608] ;  /* 0x00018200ff0e7b82 */ /* 0x000ea20000000800 */
[----:B------:R-:W-:-:S04]  /*5620*/  IMAD R8, R7, R24, RZ ;  /* 0x0000001807087224 */ /* 0x000fc800078e02ff */
[----:B------:R-:W-:-:S03]  /*5630*/  IMAD R7, R13, R25, R8 ;  /* 0x000000190d077224 */ /* 0x000fc600078e0208 */
[----:B------:R-:W3:Y:S01]  /*5640*/  LDC R28, c[0x0][0x658] ;  /* 0x00019600ff1c7b82 */ /* 0x000ee20000000800 */
[----:B------:R-:W-:Y:S01]  /*5650*/  IMAD.IADD R7, R11, 0x1, R7 ;  /* 0x000000010b077824 */ /* 0x000fe200078e0207 */
[----:B0-----:R-:W-:Y:S01]  /*5660*/  ISETP.NE.U32.AND P0, PT, R30, RZ, PT ;  /* 0x000000ff1e00720c */ /* 0x001fe20003f05070 */
[----:B------:R-:W-:-:S03]  /*5670*/  IMAD.MOV.U32 R11, RZ, RZ, -0x1 ;  /* 0xffffffffff0b7424 */ /* 0x000fc600078e00ff */
        /* <DEDUP_REMOVED lines=8> */
[-C--:B---3--:R-:W-:Y:S02]  /*5700*/  SHF.L.U32 R10, R11, R28.reuse, RZ ;  /* 0x0000001c0b0a7219 */ /* 0x088fe400000006ff */
[--C-:B------:R-:W-:Y:S02]  /*5710*/  SHF.R.U64 R26, R24, R28, R7.reuse ;  /* 0x0000001c181a7219 */ /* 0x100fe40000001207 */
[----:B------:R-:W-:Y:S02]  /*5720*/  LOP3.LUT R29, RZ, R10, RZ, 0x33, !PT ;  /* 0x0000000aff1d7212 */ /* 0x000fe400078e33ff */
[----:B------:R-:W-:Y:S01]  /*5730*/  SHF.R.U32.HI R11, RZ, R28, R7 ;  /* 0x0000001cff0b7219 */ /* 0x000fe20000011607 */
[----:B------:R-:W3:Y:S01]  /*5740*/  LDC R32, c[0x0][0x610] ;  /* 0x00018400ff207b82 */ /* 0x000ee20000000800 */
[----:B------:R-:W-:Y:S01]  /*5750*/  IMAD.MOV.U32 R10, RZ, RZ, R26 ;  /* 0x000000ffff0a7224 */ /* 0x000fe200078e001a */
[----:B------:R-:W-:Y:S06]  /*5760*/  @!P0 BRA `(.L_x_103) ;  /* 0x0000000000288947 */ /* 0x000fec0003800000 */
        /* <DEDUP_REMOVED lines=10> */
.L_x_103:
[----:B------:R-:W-:Y:S02]  /*5810*/  ISETP.NE.AND P0, PT, R2, 0x1, PT ;  /* 0x000000010200780c */ /* 0x000fe40003f05270 */
[----:B-1----:R-:W-:Y:S01]  /*5820*/  SHF.R.U64 R8, R10, R8, R11 ;  /* 0x000000080a087219 */ /* 0x002fe2000000120b */
[----:B0-----:R-:W-:Y:S01]  /*5830*/  VIADD R11, R21, 0xffffffff ;  /* 0xffffffff150b7836 */ /* 0x001fe20000000000 */
[----:B------:R-:W-:Y:S02]  /*5840*/  SHF.L.U32 R27, R27, R28, RZ ;  /* 0x0000001c1b1b7219 */ /* 0x000fe400000006ff */
[----:B------:R-:W-:Y:S01]  /*5850*/  LOP3.LUT R5, R24, R29, RZ, 0xc0, !PT ;  /* 0x0000001d18057212 */ /* 0x000fe200078ec0ff */
[----:B------:R-:W-:-:S04]  /*5860*/  IMAD.MOV R7, RZ, RZ, -R8 ;  /* 0x000000ffff077224 */ /* 0x000fc800078e0a08 */
[----:B------:R-:W-:Y:S02]  /*5870*/  IMAD R5, R27, R8, R5 ;  /* 0x000000081b057224 */ /* 0x000fe400078e0205 */
[----:B------:R-:W-:Y:S01]  /*5880*/  @P0 IMAD R6, R9, R23, R4 ;  /* 0x0000001709060224 */ /* 0x000fe200078e0204 */
[----:B------:R-:W-:Y:S01]  /*5890*/  LOP3.LUT R9, R20, R11, RZ, 0xc0, !PT ;  /* 0x0000000b14097212 */ /* 0x000fe200078ec0ff */
[----:B--2---:R-:W-:Y:S02]  /*58a0*/  IMAD R4, R7, R25, R26 ;  /* 0x0000001907047224 */ /* 0x004fe400078e021a */
[----:B---3--:R-:W-:Y:S02]  /*58b0*/  IMAD R6, R5, R32, R6 ;  /* 0x0000002005067224 */ /* 0x008fe400078e0206 */
[----:B------:R-:W-:Y:S02]  /*58c0*/  IMAD R5, R4, R21, R9 ;  /* 0x0000001504057224 */ /* 0x000fe400078e0209 */
[----:B------:R-:W-:-:S02]  /*58d0*/  IMAD.MOV.U32 R8, RZ, RZ, 0x1 ;  /* 0x00000001ff087424 */ /* 0x000fc400078e00ff */
[----:B------:R-:W-:Y:S01]  /*58e0*/  IMAD.MOV.U32 R7, RZ, RZ, R22 ;  /* 0x000000ffff077224 */ /* 0x000fe200078e0016 */
[----:B------:R-:W-:Y:S02]  /*58f0*/  SEL R21, R5, R6, !P0 ;  /* 0x0000000605157207 */ /* 0x000fe40004000000 */
[----:B------:R-:W-:-:S07]  /*5900*/  SEL R20, R6, R5, !P0 ;  /* 0x0000000506147207 */ /* 0x000fce0004000000 */
.L_x_101:
[----:B------:R-:W-:-:S08]  /*5910*/  NOP ;  /* 0x0000000000007918 */ /* 0x000fd00000000000 */
[----:B------:R-:W0:-:S00]  /*5920*/  USETMAXREG.DEALLOC.CTAPOOL 0x28 ;  /* 0x00000028000079c8 */ /* 0x000e0000080e0500 */
[----:B0-----:R-:W-:-:S13]  /*5930*/  ISETP.NE.AND P0, PT, R3, RZ, PT ;  /* 0x000000ff0300720c */ /* 0x001fda0003f05270 */
[----:B------:R-:W-:Y:S05]  /*5940*/  @P0 EXIT ;  /* 0x000000000000094d */ /* 0x000fea0003800000 */
[----:B------:R-:W-:Y:S01]  /*5950*/  LOP3.LUT P0, RZ, R8, 0xff, RZ, 0xc0, !PT ;  /* 0x000000ff08ff7812 */ /* 0x000fe2000780c0ff */
[----:B------:R-:W-:Y:S02]  /*5960*/  IMAD.MOV.U32 R3, RZ, RZ, 0x1 ;  /* 0x00000001ff037424 */ /* 0x000fe400078e00ff */
[----:B------:R-:W-:-:S10]  /*5970*/  IMAD.MOV.U32 R8, RZ, RZ, RZ ;  /* 0x000000ffff087224 */ /* 0x000fd400078e00ff */
[----:B------:R-:W-:Y:S05]  /*5980*/  @!P0 BRA `(.L_x_104) ;  /* 0x0000000c002c8947 */ /* 0x000fea0003800000 */
[----:B------:R-:W0:Y:S01]  /*5990*/  LDC R3, c[0x0][0x28c] ;  /* 0x0000a300ff037b82 */ /* 0x000e220000000800 */
[----:B------:R-:W1:Y:S01]  /*59a0*/  S2R R12, SR_CgaCtaId ;  /* 0x00000000000c7919 */ /* 0x000e620000008800 */
[----:B------:R-:W-:Y:S01]  /*59b0*/  ULDC UR5, c[0x0][0x658] ;  /* 0x0001960000057ab9 */ /* 0x000fe20000000800 */
[----:B------:R-:W-:Y:S01]  /*59c0*/  UMOV UR6, 0xffffffff ;  /* 0xffffffff00067882 */ /* 0x000fe20000000000 */
[----:B------:R-:W-:Y:S01]  /*59d0*/  BSSY B0, `(.L_x_104) ;  /* 0x00000c6000007945 */ /* 0x000fe20003800000 */
[----:B------:R-:W-:Y:S01]  /*59e0*/  USHF.L.U32 UR6, UR6, UR5, URZ ;  /* 0x0000000506067299 */ /* 0x000fe2000800063f */
[----:B------:R-:W-:Y:S01]  /*59f0*/  IMAD.MOV.U32 R10, RZ, RZ, 0x1 ;  /* 0x00000001ff0a7424 */ /* 0x000fe200078e00ff */
[----:B------:R-:W-:Y:S01]  /*5a00*/  LOP3.LUT R9, R18, 0x2, RZ, 0xfc, !PT ;  /* 0x0000000212097812 */ /* 0x000fe200078efcff */
[----:B------:R-:W-:Y:S01]  /*5a10*/  IMAD.MOV.U32 R8, RZ, RZ, RZ ;  /* 0x000000ffff087224 */ /* 0x000fe200078e00ff */
[----:B------:R-:W-:Y:S01]  /*5a20*/  ULDC UR4, c[0x0][0x600] ;  /* 0x0001800000047ab9 */ /* 0x000fe20000000800 */
[----:B------:R-:W-:Y:S01]  /*5a30*/  UMOV UR7, 0x1 ;  /* 0x0000000100077882 */ /* 0x000fe20000000000 */
[----:B------:R-:W-:-:S02]  /*5a40*/  UIADD3 UR15, UR4, -0x1, URZ ;  /* 0xffffffff040f7890 */ /* 0x000fc4000fffe03f */
[----:B------:R-:W-:Y:S02]  /*5a50*/  USHF.L.U32 UR17, UR7, UR5, URZ ;  /* 0x0000000507117299 */ /* 0x000fe4000800063f */
[----:B------:R-:W-:Y:S01]  /*5a60*/  ULOP3.LUT UR16, URZ, UR6, URZ, 0x33, !UPT ;  /* 0x000000063f107292 */ /* 0x000fe2000f8e333f */
[----:B------:R-:W-:Y:S01]  /*5a70*/  ULDC.64 UR20, c[0x0][0x198] ;  /* 0x0000660000147ab9 */ /* 0x000fe20000000a00 */
[----:B0-----:R-:W-:-:S05]  /*5a80*/  VIADD R3, R3, 0x7f ;  /* 0x0000007f03037836 */ /* 0x001fca0000000000 */
[----:B------:R-:W-:-:S04]  /*5a90*/  SHF.R.S32.HI R4, RZ, 0x1f, R3 ;  /* 0x0000001fff047819 */ /* 0x000fc80000011403 */
[----:B------:R-:W-:Y:S01]  /*5aa0*/  LEA.HI R11, R4, R3, RZ, 0x7 ;  /* 0x00000003040b7211 */ /* 0x000fe200078f38ff */
[C---:B-1----:R-:W-:Y:S02]  /*5ab0*/  IMAD.SHL.U32 R4, R12.reuse, 0x400, RZ ;  /* 0x000004000c047824 */ /* 0x042fe400078e00ff */
[----:B------:R-:W-:Y:S01]  /*5ac0*/  IMAD.SHL.U32 R12, R12, 0x8, RZ ;  /* 0x000000080c0c7824 */ /* 0x000fe200078e00ff */
[----:B------:R-:W-:Y:S01]  /*5ad0*/  SHF.R.S32.HI R11, RZ, 0x7, R11 ;  /* 0x00000007ff0b7819 */ /* 0x000fe2000001140b */
[----:B------:R-:W-:Y:S01]  /*5ae0*/  IMAD.MOV.U32 R3, RZ, RZ, 0x1 ;  /* 0x00000001ff037424 */ /* 0x000fe200078e00ff */
[----:B------:R-:W-:Y:S02]  /*5af0*/  LOP3.LUT R4, R4, 0x400, RZ, 0xc0, !PT ;  /* 0x0000040004047812 */ /* 0x000fe400078ec0ff */
[----:B------:R-:W-:Y:S01]  /*5b00*/  LOP3.LUT R12, R12, 0x8, RZ, 0xc0, !PT ;  /* 0x000000080c0c7812 */ /* 0x000fe200078ec0ff */
[----:B------:R-:W-:Y:S01]  /*5b10*/  VIADD R19, R11, 0x1 ;  /* 0x000000010b137836 */ /* 0x000fe20000000000 */
[----:B------:R-:W-:-:S07]  /*5b20*/  LOP3.LUT R13, R4, 0x30100, RZ, 0xfc, !PT ;  /* 0x00030100040d7812 */ /* 0x000fce00078efcff */
.L_x_115:
[----:B------:R-:W-:-:S03]  /*5b30*/  UMOV UR4, 0xffffffff ;  /* 0xffffffff00047882 */ /* 0x000fc60000000000 */
[----:B------:R-:W-:Y:S05]  /*5b40*/  BRA.DIV UR4, `(.L_x_105) ;  /* 0x0000000e04807947 */ /* 0x000fea000b800000 */
[----:B------:R-:W-:-:S13]  /*5b50*/  ELECT P6, URZ, PT ;  /* 0x00000000003f782f */ /* 0x000fda00038c0000 */
.L_x_125:
[----:B------:R-:W0:Y:S01]  /*5b60*/  LDC R4, c[0x0][0x28c] ;  /* 0x0000a300ff047b82 */ /* 0x000e220000000800 */
[----:B------:R-:W-:Y:S01]  /*5b70*/  BSSY B1, `(.L_x_106) ;  /* 0x0000038000017945 */ /* 0x000fe20003800000 */
[----:B0-----:R-:W-:-:S13]  /*5b80*/  ISETP.LT.OR P6, PT, R4, 0x1, !P6 ;  /* 0x000000010400780c */ /* 0x001fda00077c1670 */
[----:B------:R-:W-:Y:S05]  /*5b90*/  @P6 BRA `(.L_x_107) ;  /* 0x0000000000d46947 */ /* 0x000fea0003800000 */
[----:B------:R-:W-:Y:S02]  /*5ba0*/  IMAD R21, R21, 0x10, R12 ;  /* 0x0000001015157824 */ /* 0x000fe400078e020c */
[----:B------:R-:W-:Y:S02]  /*5bb0*/  IMAD.SHL.U32 R20, R20, 0x200, RZ ;  /* 0x0000020014147824 */ /* 0x000fe400078e00ff */
[----:B------:R-:W-:Y:S02]  /*5bc0*/  IMAD.MOV.U32 R22, RZ, RZ, RZ ;  /* 0x000000ffff167224 */ /* 0x000fe400078e00ff */
[----:B------:R-:W-:Y:S02]  /*5bd0*/  IMAD.MOV.U32 R4, RZ, RZ, R19 ;  /* 0x000000ffff047224 */ /* 0x000fe400078e0013 */
[----:B------:R-:W-:Y:S02]  /*5be0*/  IMAD.MOV.U32 R5, RZ, RZ, R3 ;  /* 0x000000ffff057224 */ /* 0x000fe400078e0003 */
[----:B------:R-:W-:-:S07]  /*5bf0*/  IMAD.MOV.U32 R6, RZ, RZ, R8 ;  /* 0x000000ffff067224 */ /* 0x000fce00078e0008 */
.L_x_110:
[----:B------:R-:W0:Y:S01]  /*5c00*/  S2R R15, SR_CgaCtaId ;  /* 0x00000000000f7919 */ /* 0x000e220000008800 */
[----:B------:R-:W-:Y:S02]  /*5c10*/  MOV R14, 0x400 ;  /* 0x00000400000e7802 */ /* 0x000fe40000000f00 */
[----:B------:R-:W-:Y:S02]  /*5c20*/  ISETP.NE.AND P1, PT, R0, RZ, PT ;  /* 0x000000ff0000720c */ /* 0x000fe40003f25270 */
[----:B0-----:R-:W-:Y:S02]  /*5c30*/  LEA R25, R15, R14, 0x18 ;  /* 0x0000000e0f197211 */ /* 0x001fe400078ec0ff */
[----:B------:R-:W-:-:S09]  /*5c40*/  SHF.L.U32 R14, R5, 0x1f, RZ ;  /* 0x0000001f050e7819 */ /* 0x000fd200000006ff */
[----:B------:R-:W0:Y:S01]  /*5c50*/  @!P1 LDC R15, c[0x0][0x500] ;  /* 0x00014000ff0f9b82 */ /* 0x000e220000000800 */
[----:B------:R-:W-:-:S04]  /*5c60*/  IMAD R23, R6, 0x8, R25 ;  /* 0x0000000806177824 */ /* 0x000fc800078e0219 */
[----:B------:R-:W1:Y:S02]  /*5c70*/  SYNCS.PHASECHK.TRANS64.TRYWAIT P0, [R23+URZ+0x18], R14 ;  /* 0x0000180e170075a7 */ /* 0x000e64000800017f */
[----:B-1----:R-:W-:Y:S05]  /*5c80*/  @!P0 BRA `(.L_x_108) ;  /* 0x0000000c00508947 */ /* 0x002fea0003800000 */
.L_x_126:
[----:B-1----:R-:W-:Y:S01]  /*5c90*/  PRMT R14, R9, 0x9910, RZ ;  /* 0x00009910090e7816 */ /* 0x002fe200000000ff */
[----:B0-----:R0:W-:Y:S03]  /*5ca0*/  @!P1 SYNCS.ARRIVE.TRANS64 RZ, [R23+URZ], R15 ;  /* 0x0000000f17ff99a7 */ /* 0x0011e6000800003f */
[----:B------:R-:W-:-:S13]  /*5cb0*/  ISETP.NE.AND P0, PT, R14, 0x2, PT ;  /* 0x000000020e00780c */ /* 0x000fda0003f05270 */
[----:B0-----:R-:W-:Y:S05]  /*5cc0*/  @P0 BRA `(.L_x_109) ;  /* 0x0000000000040947 */ /* 0x001fea0003800000 */
[----:B------:R-:W-:Y:S01]  /*5cd0*/  BPT.TRAP 0x1 ;  /* 0x000000040000795c */ /* 0x000fe20000300000 */
.L_x_109:
[----:B------:R-:W-:Y:S01]  /*5ce0*/  R2UR UR13, R25 ;  /* 0x00000000190d72ca */ /* 0x000fe200000e0000 */
[C---:B------:R-:W-:Y:S01]  /*5cf0*/  IMAD R25, R6.reuse, 0x10000, R25 ;  /* 0x0001000006197824 */ /* 0x040fe200078e0219 */
[----:B------:R-:W-:Y:S01]  /*5d00*/  R2UR UR9, R23 ;  /* 0x00000000170972ca */ /* 0x000fe200000e0000 */
[----:B------:R-:W-:Y:S01]  /*5d10*/  IMAD R14, R6, 0x800, R13 ;  /* 0x00000800060e7824 */ /* 0x000fe200078e020d */
[----:B------:R-:W-:Y:S01]  /*5d20*/  UIADD3 UR4, UP0, UR20, 0xf0, URZ ;  /* 0x000000f014047890 */ /* 0x000fe2000ff1e03f */
[----:B------:R-:W-:Y:S01]  /*5d30*/  VIADD R4, R4, 0xffffffff ;  /* 0xffffffff04047836 */ /* 0x000fe20000000000 */
[----:B------:R-:W-:Y:S01]  /*5d40*/  R2UR UR5, R25 ;  /* 0x00000000190572ca */ /* 0x000fe200000e0000 */
[----:B------:R-:W-:Y:S01]  /*5d50*/  UIADD3 UR22, UP1, UR20, 0x1f0, URZ ;  /* 0x000001f014167890 */ /* 0x000fe2000ff3e03f */
[----:B------:R-:W-:Y:S01]  /*5d60*/  R2UR UR8, R14 ;  /* 0x000000000e0872ca */ /* 0x000fe200000e0000 */
[----:B------:R-:W-:Y:S01]  /*5d70*/  VIADD R6, R6, 0x1 ;  /* 0x0000000106067836 */ /* 0x000fe20000000000 */
[----:B------:R-:W-:Y:S01]  /*5d80*/  R2UR UR11, R20 ;  /* 0x00000000140b72ca */ /* 0x000fe200000e0000 */
[----:B------:R-:W-:Y:S01]  /*5d90*/  UIADD3.X UR23, URZ, UR21, URZ, UP1, !UPT ;  /* 0x000000153f177290 */ /* 0x000fe20008ffe43f */
[----:B------:R-:W-:Y:S01]  /*5da0*/  R2UR UR10, R22 ;  /* 0x00000000160a72ca */ /* 0x000fe200000e0000 */
[----:B------:R-:W-:Y:S01]  /*5db0*/  UMOV UR6, 0x0 ;  /* 0x0000000000067882 */ /* 0x000fe20000000000 */
[----:B------:R-:W-:Y:S01]  /*5dc0*/  R2UR UR12, R7 ;  /* 0x00000000070c72ca */ /* 0x000fe200000e0000 */
[----:B------:R-:W-:Y:S01]  /*5dd0*/  UMOV UR7, 0x10000000 ;  /* 0x1000000000077882 */ /* 0x000fe20000000000 */
[----:B------:R-:W-:Y:S01]  /*5de0*/  R2UR UR18, R21 ;  /* 0x00000000151272ca */ /* 0x000fe200000e0000 */
[----:B------:R-:W-:Y:S01]  /*5df0*/  UMOV UR19, 0x30000 ;  /* 0x0003000000137882 */ /* 0x000fe20000000000 */
[----:B------:R-:W-:Y:S01]  /*5e00*/  ISETP.GT.AND P1, PT, R4, 0x1, PT ;  /* 0x000000010400780c */ /* 0x000fe20003f24270 */
[----:B------:R-:W-:Y:S01]  /*5e10*/  UIADD3 UR14, UR5, 0x100, URZ ;  /* 0x00000100050e7890 */ /* 0x000fe2000fffe03f */
[----:B------:R-:W-:Y:S01]  /*5e20*/  ISETP.NE.AND P0, PT, R6, 0x3, PT ;  /* 0x000000030600780c */ /* 0x000fe20003f05270 */
[----:B------:R-:W-:Y:S01]  /*5e30*/  UIADD3.X UR5, URZ, UR21, URZ, UP0, !UPT ;  /* 0x000000153f057290 */ /* 0x000fe200087fe43f */
[----:B------:R-:W-:Y:S01]  /*5e40*/  VIADD R22, R22, 0x80 ;  /* 0x0000008016167836 */ /* 0x000fe20000000000 */
[----:B------:R-:W-:Y:S01]  /*5e50*/  UIADD3 UR13, UR13, UR8, URZ ;  /* 0x000000080d0d7290 */ /* 0x000fe2000fffe03f */
[----:B------:R-:W-:-:S02]  /*5e60*/  SEL R14, RZ, 0x1, P0 ;  /* 0x00000001ff0e7807 */ /* 0x000fc40000000000 */
[----:B------:R-:W-:Y:S01]  /*5e70*/  UMOV UR8, UR14 ;  /* 0x0000000e00087c82 */ /* 0x000fe20008000000 */
[----:B------:R-:W-:Y:S02]  /*5e80*/  SEL R6, R6, RZ, P0 ;  /* 0x000000ff06067207 */ /* 0x000fe40000000000 */
[----:B------:R-:W-:Y:S01]  /*5e90*/  LOP3.LUT R5, R5, R14, RZ, 0x3c, !PT ;  /* 0x0000000e05057212 */ /* 0x000fe200078e3cff */
[----:B------:R0:W-:Y:S02]  /*5ea0*/  UTMALDG.3D [UR8], [UR4], desc[UR6] ;  /* 0x00000608040075b4 */ /* 0x0001e40008011000 */
[----:B0-----:R-:W-:Y:S01]  /*5eb0*/  UMOV UR11, UR18 ;  /* 0x00000012000b7c82 */ /* 0x001fe20008000000 */
[----:B------:R-:W-:Y:S02]  /*5ec0*/  UMOV UR8, UR13 ;  /* 0x0000000d00087c82 */ /* 0x000fe40008000000 */
[----:B------:R0:W-:Y:S02]  /*5ed0*/  UTMALDG.3D.MULTICAST [UR8], [UR22], UR19, desc[UR6] ;  /* 0x00000608160073b4 */ /* 0x0001e40008011813 */
[----:B0-----:R-:W-:Y:S05]  /*5ee0*/  @P1 BRA `(.L_x_110) ;  /* 0xfffffffc00441947 */ /* 0x001fea000383ffff */
.L_x_107:
[----:B------:R-:W-:Y:S05]  /*5ef0*/  BSYNC B1 ;  /* 0x0000000000017941 */ /* 0x000fea0003800000 */
.L_x_106:
[----:B------:R-:W-:Y:S01]  /*5f00*/  LOP3.LUT P1, RZ, R10, 0xff, RZ, 0xc0, !PT ;  /* 0x000000ff0aff7812 */ /* 0x000fe2000782c0ff */
[C---:B------:R-:W-:Y:S01]  /*5f10*/  IMAD.IADD R7, R11.reuse, 0x1, R8 ;  /* 0x000000010b077824 */ /* 0x040fe200078e0208 */
[----:B------:R-:W-:Y:S01]  /*5f20*/  ULDC.64 UR4, c[0x0][0x650] ;  /* 0x0001940000047ab9 */ /* 0x000fe20000000a00 */
[----:B------:R-:W-:Y:S01]  /*5f30*/  ISETP.GE.U32.AND P2, PT, R11, 0x3, PT ;  /* 0x000000030b00780c */ /* 0x000fe20003f46070 */
[----:B------:R-:W-:Y:S01]  /*5f40*/  BSSY B1, `(.L_x_111) ;  /* 0x000006c000017945 */ /* 0x000fe20003800000 */
[----:B------:R-:W-:Y:S01]  /*5f50*/  IMAD.MOV.U32 R20, RZ, RZ, -0x1 ;  /* 0xffffffffff147424 */ /* 0x000fe200078e00ff */
[----:B------:R-:W-:Y:S01]  /*5f60*/  ISETP.GT.U32.AND P0, PT, R7, 0x2, PT ;  /* 0x000000020700780c */ /* 0x000fe20003f04070 */
[----:B------:R-:W-:Y:S01]  /*5f70*/  IMAD.MOV.U32 R21, RZ, RZ, -0x1 ;  /* 0xffffffffff157424 */ /* 0x000fe200078e00ff */
[----:B------:R-:W-:Y:S02]  /*5f80*/  PRMT R10, RZ, 0x7610, R10 ;  /* 0x00007610ff0a7816 */ /* 0x000fe4000000000a */
[----:B------:R-:W-:-:S03]  /*5f90*/  ISETP.LT.U32.AND P0, PT, R11, 0x3, P0 ;  /* 0x000000030b00780c */ /* 0x000fc60000701070 */
[----:B------:R-:W0:Y:S01]  /*5fa0*/  @P1 S2R R5, SR_CgaCtaId ;  /* 0x0000000000051919 */ /* 0x000e220000008800 */
[----:B------:R-:W-:-:S04]  /*5fb0*/  @P1 MOV R4, 0x400 ;  /* 0x0000040000041802 */ /* 0x000fc80000000f00 */
[----:B0-----:R-:W-:Y:S01]  /*5fc0*/  @P1 LEA R6, R5, R4, 0x18 ;  /* 0x0000000405061211 */ /* 0x001fe200078ec0ff */
[----:B------:R-:W-:Y:S01]  /*5fd0*/  IMAD.WIDE.U32 R4, R7, -0x55555555, RZ ;  /* 0xaaaaaaab07047825 */ /* 0x000fe200078e00ff */
[----:B------:R-:W-:Y:S02]  /*5fe0*/  SEL R4, RZ, 0x1, !P0 ;  /* 0x00000001ff047807 */ /* 0x000fe40004000000 */
[----:B------:R0:W-:Y:S01]  /*5ff0*/  @P1 SYNCS.ARRIVE.TRANS64.A1T0 RZ, [R6+URZ+0x48], RZ ;  /* 0x000048ff06ff19a7 */ /* 0x0001e2000810003f */
[----:B------:R-:W-:Y:S02]  /*6000*/  IADD3 R16, P1, R16, UR36, RZ ;  /* 0x0000002410107c10 */ /* 0x000fe4000ff3e0ff */
[----:B------:R-:W-:Y:S02]  /*6010*/  LOP3.LUT R3, R3, R4, RZ, 0x3c, !PT ;  /* 0x0000000403037212 */ /* 0x000fe400078e3cff */
[----:B------:R-:W-:Y:S02]  /*6020*/  IADD3.X R17, R17, UR42, RZ, P1, !PT ;  /* 0x0000002a11117c10 */ /* 0x000fe40008ffe4ff */
[----:B------:R-:W-:-:S02]  /*6030*/  ISETP.GE.U32.AND P0, PT, R16, UR4, PT ;  /* 0x0000000410007c0c */ /* 0x000fc4000bf06070 */
[----:B0-----:R-:W-:Y:S02]  /*6040*/  SHF.R.U32.HI R6, RZ, 0x1, R5 ;  /* 0x00000001ff067819 */ /* 0x001fe40000011605 */
[----:B------:R-:W-:Y:S02]  /*6050*/  ISETP.GE.U32.AND.EX P0, PT, R17, UR5, PT, P0 ;  /* 0x0000000511007c0c */ /* 0x000fe4000bf06100 */
[----:B------:R-:W-:Y:S01]  /*6060*/  @P2 LOP3.LUT R3, R3, 0x1, R6, 0x78, !PT ;  /* 0x0000000103032812 */ /* 0x000fe200078e7806 */
[----:B------:R-:W-:Y:S01]  /*6070*/  IMAD R8, R6, -0x3, R7 ;  /* 0xfffffffd06087824 */ /* 0x000fe200078e0207 */
[----:B------:R-:W-:Y:S01]  /*6080*/  PRMT R4, RZ, 0x7610, R4 ;  /* 0x00007610ff047816 */ /* 0x000fe20000000004 */
[----:B------:R-:W-:-:S08]  /*6090*/  IMAD.MOV.U32 R7, RZ, RZ, -0x1 ;  /* 0xffffffffff077424 */ /* 0x000fd000078e00ff */
[----:B------:R-:W-:Y:S05]  /*60a0*/  @P0 BRA `(.L_x_112) ;  /* 0x0000000400540947 */ /* 0x000fea0003800000 */
[----:B------:R-:W0:Y:S01]  /*60b0*/  S2R R15, SR_CTAID.X ;  /* 0x00000000000f7919 */ /* 0x000e220000002500 */
[----:B------:R-:W-:Y:S01]  /*60c0*/  ULDC.64 UR4, c[0x0][0x628] ;  /* 0x00018a0000047ab9 */ /* 0x000fe20000000a00 */
[----:B------:R-:W-:Y:S01]  /*60d0*/  ULDC UR7, c[0x0][0x630] ;  /* 0x00018c0000077ab9 */ /* 0x000fe20000000800 */
[----:B------:R-:W-:Y:S01]  /*60e0*/  ISETP.NE.U32.AND P0, PT, RZ, UR4, PT ;  /* 0x00000004ff007c0c */ /* 0x000fe2000bf05070 */
[----:B------:R-:W1:Y:S01]  /*60f0*/  S2R R20, SR_CTAID.Y ;  /* 0x0000000000147919 */ /* 0x000e620000002600 */
[----:B------:R-:W-:Y:S01]  /*6100*/  ULDC UR8, c[0x0][0x150] ;  /* 0x0000540000087ab9 */ /* 0x000fe20000000800 */
[----:B------:R-:W-:Y:S01]  /*6110*/  IMAD.MOV.U32 R4, RZ, RZ, R16 ;  /* 0x000000ffff047224 */ /* 0x000fe200078e0010 */
[----:B------:R-:W-:Y:S01]  /*6120*/  ISETP.NE.AND.EX P0, PT, RZ, UR5, PT, P0 ;  /* 0x00000005ff007c0c */ /* 0x000fe2000bf05300 */
[----:B------:R-:W-:Y:S01]  /*6130*/  IMAD.MOV.U32 R5, RZ, RZ, R17 ;  /* 0x000000ffff057224 */ /* 0x000fe200078e0011 */
[----:B0-----:R-:W-:-:S11]  /*6140*/  I2FP.F32.U32 R22, R15 ;  /* 0x0000000f00167245 */ /* 0x001fd60000201000 */
[----:B------:R-:W-:Y:S05]  /*6150*/  @!P0 BRA `(.L_x_113) ;  /* 0x0000000000288947 */ /* 0x000fea0003800000 */
[----:B------:R-:W-:Y:S02]  /*6160*/  ULDC UR6, c[0x0][0x634] ;  /* 0x00018d0000067ab9 */ /* 0x000fe40000000800 */
[----:B------:R-:W-:-:S05]  /*6170*/  IADD3 R5, P0, R16, UR6, RZ ;  /* 0x0000000610057c10 */ /* 0x000fca000ff1e0ff */
[----:B------:R-:W-:-:S04]  /*6180*/  IMAD.X R21, RZ, RZ, R17, P0 ;  /* 0x000000ffff157224 */ /* 0x000fc800000e0611 */
[----:B------:R-:W-:-:S04]  /*6190*/  IMAD.WIDE.U32 R6, R21, UR4, RZ ;  /* 0x0000000415067c25 */ /* 0x000fc8000f8e00ff */
[----:B------:R-:W-:-:S04]  /*61a0*/  IMAD.WIDE.U32 R6, P0, R5, UR5, R6 ;  /* 0x0000000505067c25 */ /* 0x000fc8000f800006 */
[----:B------:R-:W-:-:S04]  /*61b0*/  IMAD.WIDE.U32 R4, R5, UR4, RZ ;  /* 0x0000000405047c25 */ /* 0x000fc8000f8e00ff */
[----:B------:R-:W-:Y:S01]  /*61c0*/  IMAD.MOV.U32 R4, RZ, RZ, R7 ;  /* 0x000000ffff047224 */ /* 0x000fe200078e0007 */
[----:B------:R-:W-:Y:S01]  /*61d0*/  IADD3 RZ, P1, R5, R6, RZ ;  /* 0x0000000605ff7210 */ /* 0x000fe20007f3e0ff */
[----:B------:R-:W-:-:S04]  /*61e0*/  IMAD.X R5, RZ, RZ, RZ, P0 ;  /* 0x000000ffff057224 */ /* 0x000fc800000e06ff */
[----:B------:R-:W-:-:S08]  /*61f0*/  IMAD.WIDE.U32.X R4, R21, UR5, R4, P1 ;  /* 0x0000000515047c25 */ /* 0x000fd000088e0404 */
.L_x_113:
[--C-:B------:R-:W-:Y:S01]  /*6200*/  SHF.R.U64 R14, R4, UR7, R5.reuse ;  /* 0x00000007040e7c19 */ /* 0x100fe20008001205 */
[----:B------:R-:W-:Y:S01]  /*6210*/  FMUL R22, R22, UR8 ;  /* 0x0000000816167c20 */ /* 0x000fe20008400000 */
[----:B------:R-:W-:Y:S01]  /*6220*/  SHF.R.U32.HI R4, RZ, UR7, R5 ;  /* 0x00000007ff047c19 */ /* 0x000fe20008011605 */
[----:B------:R-:W0:Y:S01]  /*6230*/  LDC R6, c[0x0][0x144] ;  /* 0x00005100ff067b82 */ /* 0x000e220000000800 */
[----:B------:R-:W-:Y:S01]  /*6240*/  IADD3 R5, P0, RZ, -R14, RZ ;  /* 0x8000000eff057210 */ /* 0x000fe20007f1e0ff */
[----:B------:R-:W-:Y:S01]  /*6250*/  ULDC UR6, c[0x0][0x154] ;  /* 0x0000550000067ab9 */ /* 0x000fe20000000800 */
[----:B-1----:R-:W-:Y:S01]  /*6260*/  I2FP.F32.U32 R7, R20 ;  /* 0x0000001400077245 */ /* 0x002fe20000201000 */
[----:B------:R-:W1:Y:S01]  /*6270*/  F2I.U32.TRUNC.NTZ R22, R22 ;  /* 0x0000001600167305 */ /* 0x000e62000020f000 */
[----:B------:R-:W-:Y:S01]  /*6280*/  ULDC.64 UR4, c[0x0][0x620] ;  /* 0x0001880000047ab9 */ /* 0x000fe20000000a00 */
[----:B------:R-:W-:Y:S01]  /*6290*/  IMAD.X R4, RZ, RZ, ~R4, P0 ;  /* 0x000000ffff047224 */ /* 0x000fe200000e0e04 */
[----:B------:R-:W-:Y:S01]  /*62a0*/  ISETP.NE.AND P2, PT, R2, 0x1, PT ;  /* 0x000000010200780c */ /* 0x000fe20003f45270 */
[----:B------:R-:W-:Y:S01]  /*62b0*/  FMUL R23, R7, UR6 ;  /* 0x0000000607177c20 */ /* 0x000fe20008400000 */
[----:B------:R-:W2:Y:S01]  /*62c0*/  LDC R25, c[0x0][0x148] ;  /* 0x00005200ff197b82 */ /* 0x000ea20000000800 */
[----:B------:R-:W-:Y:S01]  /*62d0*/  IMAD R4, R4, UR4, RZ ;  /* 0x0000000404047c24 */ /* 0x000fe2000f8e02ff */
[----:B------:R-:W-:-:S02]  /*62e0*/  ULDC.64 UR6, c[0x0][0x640] ;  /* 0x0001900000067ab9 */ /* 0x000fc40000000a00 */
[----:B------:R-:W-:Y:S01]  /*62f0*/  ISETP.NE.U32.AND P0, PT, RZ, UR6, PT ;  /* 0x00000006ff007c0c */ /* 0x000fe2000bf05070 */
[----:B------:R-:W3:Y:S01]  /*6300*/  F2I.U32.TRUNC.NTZ R23, R23 ;  /* 0x0000001700177305 */ /* 0x000ee2000020f000 */
[C---:B------:R-:W-:Y:S02]  /*6310*/  IMAD R7, R5.reuse, UR5, R4 ;  /* 0x0000000505077c24 */ /* 0x040fe4000f8e0204 */
[----:B------:R-:W-:Y:S01]  /*6320*/  IMAD.WIDE.U32 R4, R5, UR4, R16 ;  /* 0x0000000405047c25 */ /* 0x000fe2000f8e0010 */
[----:B------:R-:W-:Y:S01]  /*6330*/  ULDC UR4, c[0x0][0x618] ;  /* 0x0001860000047ab9 */ /* 0x000fe20000000800 */
[----:B------:R-:W-:Y:S02]  /*6340*/  ISETP.NE.AND.EX P0, PT, RZ, UR7, PT, P0 ;  /* 0x00000007ff007c0c */ /* 0x000fe4000bf05300 */
[----:B------:R-:W-:Y:S02]  /*6350*/  IMAD.IADD R5, R5, 0x1, R7 ;  /* 0x0000000105057824 */ /* 0x000fe400078e0207 */
[----:B-1----:R-:W-:-:S03]  /*6360*/  IMAD.MOV R22, RZ, RZ, -R22 ;  /* 0x000000ffff167224 */ /* 0x002fc600078e0a16 */
[----:B------:R-:W-:Y:S01]  /*6370*/  SHF.R.U64 R21, R4, UR4, R5 ;  /* 0x0000000404157c19 */ /* 0x000fe20008001205 */
[----:B0-----:R-:W-:Y:S01]  /*6380*/  IMAD R15, R6, R22, R15 ;  /* 0x00000016060f7224 */ /* 0x001fe200078e020f */
[----:B------:R-:W-:Y:S01]  /*6390*/  SHF.R.U32.HI R4, RZ, UR4, R5 ;  /* 0x00000004ff047c19 */ /* 0x000fe20008011605 */
[----:B------:R-:W-:Y:S01]  /*63a0*/  ULDC UR4, c[0x0][0x608] ;  /* 0x0001820000047ab9 */ /* 0x000fe20000000800 */
[----:B---3--:R-:W-:Y:S02]  /*63b0*/  IMAD.MOV R6, RZ, RZ, -R23 ;  /* 0x000000ffff067224 */ /* 0x008fe400078e0a17 */
[--C-:B------:R-:W-:Y:S02]  /*63c0*/  SHF.R.U64 R22, R21, UR4, R4.reuse ;  /* 0x0000000415167c19 */ /* 0x100fe40008001204 */
[----:B------:R-:W-:Y:S01]  /*63d0*/  SHF.R.U32.HI R5, RZ, UR4, R4 ;  /* 0x00000004ff057c19 */ /* 0x000fe20008011604 */
[----:B------:R-:W-:Y:S01]  /*63e0*/  ULDC UR4, c[0x0][0x658] ;  /* 0x0001960000047ab9 */ /* 0x000fe20000000800 */
[----:B--2---:R-:W-:-:S02]  /*63f0*/  @P2 IMAD R15, R25, R6, R20 ;  /* 0x00000006190f2224 */ /* 0x004fc400078e0214 */
[--C-:B------:R-:W-:Y:S02]  /*6400*/  SHF.R.U64 R20, R22, UR4, R5.reuse ;  /* 0x0000000416147c19 */ /* 0x100fe40008001205 */
[----:B------:R-:W-:-:S03]  /*6410*/  SHF.R.U32.HI R23, RZ, UR4, R5 ;  /* 0x00000004ff177c19 */ /* 0x000fc60008011605 */
[----:B------:R-:W-:Y:S02]  /*6420*/  IMAD.MOV.U32 R6, RZ, RZ, R20 ;  /* 0x000000ffff067224 */ /* 0x000fe400078e0014 */
[----:B------:R-:W-:Y:S01]  /*6430*/  IMAD.MOV.U32 R5, RZ, RZ, R23 ;  /* 0x000000ffff057224 */ /* 0x000fe200078e0017 */
[----:B------:R-:W-:Y:S06]  /*6440*/  @!P0 BRA `(.L_x_114) ;  /* 0x00000000002c8947 */ /* 0x000fec0003800000 */
        /* <DEDUP_REMOVED lines=9> */
[----:B------:R-:W-:-:S04]  /*64e0*/  IMAD.WIDE.U32.X R4, R23, UR7, R4, P1 ;  /* 0x0000000717047c25 */ /* 0x000fc800088e0404 */
[----:B------:R-:W-:-:S07]  /*64f0*/  IMAD.MOV.U32 R6, RZ, RZ, R4 ;  /* 0x000000ffff067224 */ /* 0x000fce00078e0004 */
.L_x_114:
[----:B------:R-:W-:Y:S01]  /*6500*/  ULDC UR4, c[0x0][0x648] ;  /* 0x0001920000047ab9 */ /* 0x000fe20000000800 */
[----:B------:R-:W-:Y:S01]  /*6510*/  LOP3.LUT R4, R22, UR16, RZ, 0xc0, !PT ;  /* 0x0000001016047c12 */ /* 0x000fe2000f8ec0ff */
[----:B------:R-:W-:Y:S01]  /*6520*/  ULDC UR5, c[0x0][0x610] ;  /* 0x0001840000057ab9 */ /* 0x000fe20000000800 */
[----:B------:R-:W-:Y:S01]  /*6530*/  SHF.R.U64 R5, R6, UR4, R5 ;  /* 0x0000000406057c19 */ /* 0x000fe20008001205 */
[----:B------:R-:W-:Y:S01]  /*6540*/  ULDC UR4, c[0x0][0x638] ;  /* 0x00018e0000047ab9 */ /* 0x000fe20000000800 */
[----:B------:R-:W-:-:S03]  /*6550*/  LOP3.LUT R21, R21, UR15, RZ, 0xc0, !PT ;  /* 0x0000000f15157c12 */ /* 0x000fc6000f8ec0ff */
[----:B------:R-:W-:Y:S02]  /*6560*/  IMAD.MOV R7, RZ, RZ, -R5 ;  /* 0x000000ffff077224 */ /* 0x000fe400078e0a05 */
[----:B------:R-:W-:Y:S02]  /*6570*/  IMAD R4, R5, UR17, R4 ;  /* 0x0000001105047c24 */ /* 0x000fe4000f8e0204 */
[----:B------:R-:W-:Y:S01]  /*6580*/  IMAD R20, R7, UR4, R20 ;  /* 0x0000000407147c24 */ /* 0x000fe2000f8e0214 */
[----:B------:R-:W-:Y:S01]  /*6590*/  ULDC UR4, c[0x0][0x600] ;  /* 0x0001800000047ab9 */ /* 0x000fe20000000800 */
[----:B------:R-:W-:Y:S02]  /*65a0*/  IMAD R15, R4, UR5, R15 ;  /* 0x00000005040f7c24 */ /* 0x000fe4000f8e020f */
[----:B------:R-:W-:Y:S02]  /*65b0*/  IMAD R20, R20, UR4, R21 ;  /* 0x0000000414147c24 */ /* 0x000fe4000f8e0215 */
[----:B------:R-:W-:-:S02]  /*65c0*/  IMAD.MOV.U32 R4, RZ, RZ, 0x1 ;  /* 0x00000001ff047424 */ /* 0x000fc400078e00ff */
[----:B------:R-:W-:Y:S01]  /*65d0*/  IMAD.MOV.U32 R7, RZ, RZ, R14 ;  /* 0x000000ffff077224 */ /* 0x000fe200078e000e */
[----:B------:R-:W-:Y:S02]  /*65e0*/  SEL R21, R20, R15, !P2 ;  /* 0x0000000f14157207 */ /* 0x000fe40005000000 */
[----:B------:R-:W-:-:S07]  /*65f0*/  SEL R20, R15, R20, !P2 ;  /* 0x000000140f147207 */ /* 0x000fce0005000000 */
.L_x_112:
[----:B------:R-:W-:Y:S05]  /*6600*/  BSYNC B1 ;  /* 0x0000000000017941 */ /* 0x000fea0003800000 */
.L_x_111:
[----:B------:R-:W-:-:S13]  /*6610*/  LOP3.LUT P0, RZ, R4, 0xff, RZ, 0xc0, !PT ;  /* 0x000000ff04ff7812 */ /* 0x000fda000780c0ff */
[----:B------:R-:W-:Y:S05]  /*6620*/  @P0 BRA `(.L_x_115) ;  /* 0xfffffff400400947 */ /* 0x000fea000383ffff */
[----:B------:R-:W-:Y:S05]  /*6630*/  BSYNC B0 ;  /* 0x0000000000007941 */ /* 0x000fea0003800000 */
.L_x_104:
[----:B------:R-:W-:-:S03]  /*6640*/  UMOV UR4, 0xffffffff ;  /* 0xffffffff00047882 */ /* 0x000fc60000000000 */
[----:B------:R-:W-:Y:S05]  /*6650*/  BRA.DIV UR4, `(.L_x_116) ;  /* 0x0000000204f07947 */ /* 0x000fea000b800000 */
[----:B------:R-:W-:-:S13]  /*6660*/  ELECT P6, URZ, PT ;  /* 0x00000000003f782f */ /* 0x000fda00038c0000 */
.L_x_129:
[----:B------:R-:W-:Y:S04]  /*6670*/  BSSY B0, `(.L_x_117) ;  /* 0x0000022000007945 */ /* 0x000fe80003800000 */
[----:B------:R-:W-:Y:S05]  /*6680*/  @!P6 BRA `(.L_x_118) ;  /* 0x000000000080e947 */ /* 0x000fea0003800000 */
[----:B------:R-:W-:-:S04]  /*6690*/  LOP3.LUT R18, R18, 0x2, RZ, 0xfc, !PT ;  /* 0x0000000212127812 */ /* 0x000fc800078efcff */
[----:B------:R-:W-:-:S13]  /*66a0*/  ISETP.NE.AND P0, PT, R18, 0x3, PT ;  /* 0x000000031200780c */ /* 0x000fda0003f05270 */
[----:B------:R-:W-:Y:S05]  /*66b0*/  @!P0 BRA `(.L_x_119) ;  /* 0x0000000000048947 */ /* 0x000fea0003800000 */
[----:B------:R-:W-:Y:S01]  /*66c0*/  BPT.TRAP 0x1 ;  /* 0x000000040000795c */ /* 0x000fe20000300000 */
.L_x_119:
[----:B------:R-:W0:Y:S01]  /*66d0*/  S2R R5, SR_CgaCtaId ;  /* 0x0000000000057919 */ /* 0x000e220000008800 */
[----:B------:R-:W-:Y:S02]  /*66e0*/  MOV R0, 0x400 ;  /* 0x0000040000007802 */ /* 0x000fe40000000f00 */
[----:B------:R-:W-:Y:S02]  /*66f0*/  SHF.L.U32 R2, R3, 0x1f, RZ ;  /* 0x0000001f03027819 */ /* 0x000fe400000006ff */
[----:B0-----:R-:W-:-:S05]  /*6700*/  LEA R5, R5, R0, 0x18 ;  /* 0x0000000005057211 */ /* 0x001fca00078ec0ff */
[----:B------:R-:W-:-:S04]  /*6710*/  VIADD R5, R5, 0x18 ;  /* 0x0000001805057836 */ /* 0x000fc80000000000 */
[C---:B------:R-:W-:Y:S02]  /*6720*/  IMAD R7, R8.reuse, 0x8, R5 ;  /* 0x0000000808077824 */ /* 0x040fe400078e0205 */
[----:B------:R-:W-:Y:S02]  /*6730*/  VIADD R8, R8, 0x1 ;  /* 0x0000000108087836 */ /* 0x000fe40000000000 */
[----:B------:R-:W0:Y:S03]  /*6740*/  SYNCS.PHASECHK.TRANS64.TRYWAIT P0, [R7+URZ], R2 ;  /* 0x00000002070075a7 */ /* 0x000e26000800017f */
[----:B------:R-:W-:-:S04]  /*6750*/  ISETP.NE.AND P1, PT, R8, 0x3, PT ;  /* 0x000000030800780c */ /* 0x000fc80003f25270 */
[----:B------:R-:W-:Y:S02]  /*6760*/  SEL R0, RZ, 0x1, P1 ;  /* 0x00000001ff007807 */ /* 0x000fe40000800000 */
[----:B------:R-:W-:Y:S02]  /*6770*/  SEL R8, R8, RZ, P1 ;  /* 0x000000ff08087207 */ /* 0x000fe40000800000 */
[----:B------:R-:W-:-:S03]  /*6780*/  LOP3.LUT R9, R3, R0, RZ, 0x3c, !PT ;  /* 0x0000000003097212 */ /* 0x000fc600078e3cff */
[----:B------:R-:W-:Y:S01]  /*6790*/  IMAD R4, R8, 0x8, R5 ;  /* 0x0000000808047824 */ /* 0x000fe200078e0205 */
[----:B------:R-:W-:Y:S01]  /*67a0*/  SHF.L.U32 R3, R9, 0x1f, RZ ;  /* 0x0000001f09037819 */ /* 0x000fe200000006ff */
[----:B0-----:R-:W-:Y:S06]  /*67b0*/  @!P0 BRA `(.L_x_120) ;  /* 0x0000000000b88947 */ /* 0x001fec0003800000 */
.L_x_130:
[----:B------:R-:W1:Y:S01]  /*67c0*/  SYNCS.PHASECHK.TRANS64.TRYWAIT P0, [R4+URZ], R3 ;  /* 0x00000003040075a7 */ /* 0x000e62000800017f */
[----:B------:R-:W-:-:S05]  /*67d0*/  VIADD R0, R8, 0x1 ;  /* 0x0000000108007836 */ /* 0x000fca0000000000 */
[----:B------:R-:W-:-:S04]  /*67e0*/  ISETP.NE.AND P1, PT, R0, 0x3, PT ;  /* 0x000000030000780c */ /* 0x000fc80003f25270 */
[----:B0-----:R-:W-:Y:S02]  /*67f0*/  SEL R2, RZ, 0x1, P1 ;  /* 0x00000001ff027807 */ /* 0x001fe40000800000 */
[----:B------:R-:W-:Y:S02]  /*6800*/  SEL R0, R0, RZ, P1 ;  /* 0x000000ff00007207 */ /* 0x000fe40000800000 */
[----:B------:R-:W-:Y:S01]  /*6810*/  LOP3.LUT R2, R9, R2, RZ, 0x3c, !PT ;  /* 0x0000000209027212 */ /* 0x000fe200078e3cff */
[----:B-1----:R-:W-:Y:S06]  /*6820*/  @!P0 BRA `(.L_x_121) ;  /* 0x0000000000b08947 */ /* 0x002fec0003800000 */
.L_x_131:
[----:B------:R-:W-:Y:S01]  /*6830*/  IMAD R5, R0, 0x8, R5 ;  /* 0x0000000800057824 */ /* 0x000fe200078e0205 */
[----:B------:R-:W-:-:S07]  /*6840*/  SHF.L.U32 R0, R2, 0x1f, RZ ;  /* 0x0000001f02007819 */ /* 0x000fce00000006ff */
.L_x_122:
[----:B-1----:R1:W2:Y:S02]  /*6850*/  SYNCS.PHASECHK.TRANS64.TRYWAIT P0, [R5+URZ], R0 ;  /* 0x00000000050075a7 */ /* 0x0022a4000800017f */
[----:B--2---:R-:W-:Y:S05]  /*6860*/  @!P0 NANOSLEEP.SYNCS 0x989680 ;  /* 0x009896800000895d */ /* 0x004fea0003900000 */
[----:B------:R-:W2:Y:S02]  /*6870*/  @!P0 SYNCS.PHASECHK.TRANS64 P0, [R5+URZ], R0 ;  /* 0x00000000050085a7 */ /* 0x000ea4000800007f */
[----:B--2---:R-:W-:Y:S05]  /*6880*/  @!P0 BRA `(.L_x_122) ;  /* 0xfffffffc00f08947 */ /* 0x004fea000383ffff */
.L_x_118:
[----:B------:R-:W-:Y:S05]  /*6890*/  BSYNC B0 ;  /* 0x0000000000007941 */ /* 0x000fea0003800000 */
.L_x_117:
[----:B------:R-:W-:Y:S05]  /*68a0*/  EXIT ;  /* 0x000000000000794d */ /* 0x000fea0003800000 */
.L_x_21:
[----:B-1----:R1:W2:Y:S02]  /*68b0*/  SYNCS.PHASECHK.TRANS64.TRYWAIT P1, [R3+URZ], R0 ;  /* 0x00000000030075a7 */ /* 0x0022a4000802017f */
[----:B--2---:R-:W-:Y:S05]  /*68c0*/  @!P1 NANOSLEEP.SYNCS 0x989680 ;  /* 0x009896800000995d */ /* 0x004fea0003900000 */
[----:B------:R-:W2:Y:S02]  /*68d0*/  @!P1 SYNCS.PHASECHK.TRANS64 P1, [R3+URZ], R0 ;  /* 0x00000000030095a7 */ /* 0x000ea4000802007f */
[----:B--2---:R-:W-:Y:S05]  /*68e0*/  @!P1 BRA `(.L_x_21) ;  /* 0xfffffffc00f09947 */ /* 0x004fea000383ffff */
[----:B------:R-:W-:Y:S05]  /*68f0*/  BRA `(.L_x_20) ;  /* 0xffffffac00a47947 */ /* 0x000fea000383ffff */
.L_x_26:
[----:B-1----:R1:W2:Y:S02]  /*6900*/  SYNCS.PHASECHK.TRANS64.TRYWAIT P1, [R5+URZ], R4 ;  /* 0x00000004050075a7 */ /* 0x0022a4000802017f */
[----:B--2---:R-:W-:Y:S05]  /*6910*/  @!P1 NANOSLEEP.SYNCS 0x989680 ;  /* 0x009896800000995d */ /* 0x004fea0003900000 */
[----:B------:R-:W2:Y:S02]  /*6920*/  @!P1 SYNCS.PHASECHK.TRANS64 P1, [R5+URZ], R4 ;  /* 0x00000004050095a7 */ /* 0x000ea4000802007f */
[----:B--2---:R-:W-:Y:S05]  /*6930*/  @!P1 BRA `(.L_x_26) ;  /* 0xfffffffc00f09947 */ /* 0x004fea000383ffff */
[----:B------:R-:W-:Y:S05]  /*6940*/  BRA `(.L_x_25) ;  /* 0xffffffb400a47947 */ /* 0x000fea000383ffff */
.L_x_105:
[----:B------:R-:W-:Y:S01]  /*6950*/  BSSY B1, `(.L_x_123) ;  /* 0x0000006000017945 */ /* 0x000fe20003800000 */
[----:B------:R-:W-:-:S07]  /*6960*/  IMAD.MOV.U32 R15, RZ, RZ, -0x1 ;  /* 0xffffffffff0f7424 */ /* 0x000fce00078e00ff */
[----:B------:R-:W-:Y:S05]  /*6970*/  WARPSYNC.COLLECTIVE R15, `(.L_x_124) ;  /* 0x000000000f0c7348 */ /* 0x000fea0003c00000 */
[----:B------:R-:W-:Y:S02]  /*6980*/  ELECT P6, UR62, PT ;  /* 0x00000000003e782f */ /* 0x000fe400038c0000 */
[----:B------:R-:W-:Y:S01]  /*6990*/  MOV R14, UR62 ;  /* 0x0000003e000e7c02 */ /* 0x000fe20008000f00 */
[----:B------:R-:W-:Y:S10]  /*69a0*/  ENDCOLLECTIVE ;  /* 0x000000000000791b */ /* 0x000ff40003800000 */
.L_x_124:
[----:B------:R-:W-:Y:S05]  /*69b0*/  BSYNC B1 ;  /* 0x0000000000017941 */ /* 0x000fea0003800000 */
.L_x_123:
[----:B------:R-:W-:Y:S05]  /*69c0*/  BRA `(.L_x_125) ;  /* 0xfffffff000647947 */ /* 0x000fea000383ffff */
.L_x_108:
[----:B-1----:R1:W2:Y:S02]  /*69d0*/  SYNCS.PHASECHK.TRANS64.TRYWAIT P0, [R23+URZ+0x18], R14 ;  /* 0x0000180e170075a7 */ /* 0x0022a4000800017f */
[----:B--2---:R-:W-:Y:S05]  /*69e0*/  @!P0 NANOSLEEP.SYNCS 0x989680 ;  /* 0x009896800000895d */ /* 0x004fea0003900000 */
[----:B------:R-:W2:Y:S02]  /*69f0*/  @!P0 SYNCS.PHASECHK.TRANS64 P0, [R23+URZ+0x18], R14 ;  /* 0x0000180e170085a7 */ /* 0x000ea4000800007f */
[----:B--2---:R-:W-:Y:S05]  /*6a00*/  @!P0 BRA `(.L_x_108) ;  /* 0xfffffffc00f08947 */ /* 0x004fea000383ffff */
[----:B------:R-:W-:Y:S05]  /*6a10*/  BRA `(.L_x_126) ;  /* 0xfffffff0009c7947 */ /* 0x000fea000383ffff */
.L_x_116:
[----:B------:R-:W-:Y:S01]  /*6a20*/  BSSY B0, `(.L_x_127) ;  /* 0x0000006000007945 */ /* 0x000fe20003800000 */
[----:B------:R-:W-:-:S07]  /*6a30*/  IMAD.MOV.U32 R15, RZ, RZ, -0x1 ;  /* 0xffffffffff0f7424 */ /* 0x000fce00078e00ff */
[----:B------:R-:W-:Y:S05]  /*6a40*/  WARPSYNC.COLLECTIVE R15, `(.L_x_128) ;  /* 0x000000000f0c7348 */ /* 0x000fea0003c00000 */
[----:B------:R-:W-:Y:S02]  /*6a50*/  ELECT P6, UR62, PT ;  /* 0x00000000003e782f */ /* 0x000fe400038c0000 */
[----:B------:R-:W-:Y:S01]  /*6a60*/  MOV R14, UR62 ;  /* 0x0000003e000e7c02 */ /* 0x000fe20008000f00 */
[----:B------:R-:W-:Y:S10]  /*6a70*/  ENDCOLLECTIVE ;  /* 0x000000000000791b */ /* 0x000ff40003800000 */
.L_x_128:
[----:B------:R-:W-:Y:S05]  /*6a80*/  BSYNC B0 ;  /* 0x0000000000007941 */ /* 0x000fea0003800000 */
.L_x_127:
[----:B------:R-:W-:Y:S05]  /*6a90*/  BRA `(.L_x_129) ;  /* 0xfffffff800f47947 */ /* 0x000fea000383ffff */
.L_x_120:
[----:B0-----:R0:W1:Y:S02]  /*6aa0*/  SYNCS.PHASECHK.TRANS64.TRYWAIT P0, [R7+URZ], R2 ;  /* 0x00000002070075a7 */ /* 0x001064000800017f */
[----:B-1----:R-:W-:Y:S05]  /*6ab0*/  @!P0 NANOSLEEP.SYNCS 0x989680 ;  /* 0x009896800000895d */ /* 0x002fea0003900000 */
[----:B------:R-:W1:Y:S02]  /*6ac0*/  @!P0 SYNCS.PHASECHK.TRANS64 P0, [R7+URZ], R2 ;  /* 0x00000002070085a7 */ /* 0x000e64000800007f */
[----:B-1----:R-:W-:Y:S05]  /*6ad0*/  @!P0 BRA `(.L_x_120) ;  /* 0xfffffffc00f08947 */ /* 0x002fea000383ffff */
[----:B------:R-:W-:Y:S05]  /*6ae0*/  BRA `(.L_x_130) ;  /* 0xfffffffc00347947 */ /* 0x000fea000383ffff */
.L_x_121:
[----:B0-----:R0:W1:Y:S02]  /*6af0*/  SYNCS.PHASECHK.TRANS64.TRYWAIT P0, [R4+URZ], R3 ;  /* 0x00000003040075a7 */ /* 0x001064000800017f */
[----:B-1----:R-:W-:Y:S05]  /*6b00*/  @!P0 NANOSLEEP.SYNCS 0x989680 ;  /* 0x009896800000895d */ /* 0x002fea0003900000 */
[----:B------:R-:W1:Y:S02]  /*6b10*/  @!P0 SYNCS.PHASECHK.TRANS64 P0, [R4+URZ], R3 ;  /* 0x00000003040085a7 */ /* 0x000e64000800007f */
[----:B-1----:R-:W-:Y:S05]  /*6b20*/  @!P0 BRA `(.L_x_121) ;  /* 0xfffffffc00f08947 */ /* 0x002fea000383ffff */
[----:B------:R-:W-:Y:S05]  /*6b30*/  BRA `(.L_x_131) ;  /* 0xfffffffc003c7947 */ /* 0x000fea000383ffff */
.L_x_132:
[----:B------:R-:W-:-:S00]  /*6b40*/  BRA `(.L_x_132) ;  /* 0xfffffffc00fc7947 */ /* 0x000fc0000383ffff */
[----:B------:R-:W-:-:S00]  /*6b50*/  NOP ;  /* 0x0000000000007918 */ /* 0x000fc00000000000 */
        /* <DEDUP_REMOVED lines=10> */
.L_x_133:


//--------------------- .nv.global.init           --------------------------
	.section	.nv.global.init,"aw",@progbits
.nv.global.init:
	.type		$str$22,@object
	.size		$str$22,($str$23 - $str$22)
$str$22:
        /*0000*/ 	.byte	0x6b, 0x5f, 0x74, 0x69, 0x6c, 0x65, 0x5f, 0x63, 0x6f, 0x75, 0x6e, 0x74, 0x20, 0x3e, 0x3d, 0x20
        /*0010*/ 	.byte	0x31, 0x00
	.type		$str$23,@object
	.size		$str$23,(__unnamed_1 - $str$23)
$str$23:
        /*0012*/ 	.byte	0x2f, 0x74, 0x6d, 0x70, 0x2f, 0x63, 0x75, 0x74, 0x6c, 0x61, 0x73, 0x73, 0x5f, 0x73, 0x77, 0x65
        /*0022*/ 	.byte	0x65, 0x70, 0x5f, 0x73, 0x72, 0x63, 0x2f, 0x69, 0x6e, 0x63, 0x6c, 0x75, 0x64, 0x65, 0x2f, 0x63
        /*0032*/ 	.byte	0x75, 0x74, 0x6c, 0x61, 0x73, 0x73, 0x2f, 0x67, 0x65, 0x6d, 0x6d, 0x2f, 0x63, 0x6f, 0x6c, 0x6c
        /*0042*/ 	.byte	0x65, 0x63, 0x74, 0x69, 0x76, 0x65, 0x2f, 0x73, 0x6d, 0x39, 0x30, 0x5f, 0x6d, 0x6d, 0x61, 0x5f
        /*0052*/ 	.byte	0x74, 0x6d, 0x61, 0x5f, 0x67, 0x6d, 0x6d, 0x61, 0x5f, 0x73, 0x73, 0x5f, 0x77, 0x61, 0x72, 0x70
        /*0062*/ 	.byte	0x73, 0x70, 0x65, 0x63, 0x69, 0x61, 0x6c, 0x69, 0x7a, 0x65, 0x64, 0x2e, 0x68, 0x70, 0x70, 0x00
	.type		__unnamed_1,@object
	.size		__unnamed_1,(.L_0 - __unnamed_1)
__unnamed_1:
        /*0072*/ 	.byte	0x76, 0x6f, 0x69, 0x64, 0x20, 0x63, 0x75, 0x74, 0x6c, 0x61, 0x73, 0x73, 0x3a, 0x3a, 0x67, 0x65
        /* <DEDUP_REMOVED lines=172> */
        /*0b42*/ 	.byte	0x3a, 0x69, 0x64, 0x65, 0x6e, 0x74, 0x69, 0x74, 0x79, 0x5d, 0x00
.L_0:


//--------------------- .nv.shared._ZN7cutlass13device_kernelINS_4gemm6kernel13GemmUniversalIN4cute5tupleIJiiiiEEENS1_10collective13CollectiveMmaINS1_34MainloopSm90TmaGmmaWarpSpecializedILi3ENS5_IJNS4_1CILi2EEENSA_ILi1EEESC_EEENS1_35KernelTmaWarpSpecializedCooperativeEEENS5_IJNSA_ILi512EEENSA_ILi16EEENSA_ILi128EEEEEEaNS5_IJlSC_lEEEaSK_NS4_8TiledMMAINS4_8MMA_AtomIJNS4_4SM904GMMA26MMA_64x16x32_S32S8S8_SS_TNEEEENS4_6LayoutISD_NS5_IJSC_NSA_ILi0EEESS_EEEEENS5_IJNS4_10UnderscoreESV_SV_EEEEENS4_13SM90_TMA_LOADENS4_14ComposedLayoutINS4_7SwizzleILi3ELi4ELi3EEENS4_18smem_ptr_flag_bitsILi8EEENSR_INS5_IJNSA_ILi8EEESI_EEENS5_IJSI_SC_EEEEEEEvNS4_8identityENS4_23SM90_TMA_LOAD_MULTICASTES18_vS19_EENS_8epilogue10collective6detail29Sm90TmaWarpSpecializedAdapterINS1D_15DefaultEpilogueIaSK_SK_NS1C_6thread17LinearCombinationIaLi1EiiLNS1H_9ScaleType4KindE0ELNS_15FloatRoundStyleE2EaEENS1_15EpilogueDefaultEEEEEvvEEEEvNT_6ParamsE --------------------------
	.section	.nv.shared._ZN7cutlass13device_kernelINS_4gemm6kernel13GemmUniversalIN4cute5tupleIJiiiiEEENS1_10collective13CollectiveMmaINS1_34MainloopSm90TmaGmmaWarpSpecializedILi3ENS5_IJNS4_1CILi2EEENSA_ILi1EEESC_EEENS1_35KernelTmaWarpSpecializedCooperativeEEENS5_IJNSA_ILi512EEENSA_ILi16EEENSA_ILi128EEEEEEaNS5_IJlSC_lEEEaSK_NS4_8TiledMMAINS4_8MMA_AtomIJNS4_4SM904GMMA26MMA_64x16x32_S32S8S8_SS_TNEEEENS4_6LayoutISD_NS5_IJSC_NSA_ILi0EEESS_EEEEENS5_IJNS4_10UnderscoreESV_SV_EEEEENS4_13SM90_TMA_LOADENS4_14ComposedLayoutINS4_7SwizzleILi3ELi4ELi3EEENS4_18smem_ptr_flag_bitsILi8EEENSR_INS5_IJNSA_ILi8EEESI_EEENS5_IJSI_SC_EEEEEEEvNS4_8identityENS4_23SM90_TMA_LOAD_MULTICASTES18_vS19_EENS_8epilogue10collective6detail29Sm90TmaWarpSpecializedAdapterINS1D_15DefaultEpilogueIaSK_SK_NS1C_6thread17LinearCombinationIaLi1EiiLNS1H_9ScaleType4KindE0ELNS_15FloatRoundStyleE2EaEENS1_15EpilogueDefaultEEEEEvvEEEEvNT_6ParamsE,"aw",@nobits
	.sectionflags	@""
	.align	16
	.zero		1024


//--------------------- .nv.shared.reserved.0     --------------------------
	.section	.nv.shared.reserved.0,"aw",@nobits
	.weak		__nv_reservedSMEM_offset_0_alias
	.size		__nv_reservedSMEM_offset_0_alias, 0, 0
	.other		__nv_reservedSMEM_offset_0_alias,@"STO_CUDA_RESERVED_SHARED STV_DEFAULT"
__nv_reservedSMEM_offset_0_alias:
	.zero		0


//--------------------- .nv.global                --------------------------
	.section	.nv.global,"aw",@nobits
.nv.global:
	.type		_ZN40_INTERNAL_3e14cde0_4_k_cu_fa53f4f3_122904cute1_E,@object
	.size		_ZN40_INTERNAL_3e14cde0_4_k_cu_fa53f4f3_122904cute1_E,(_ZN40_INTERNAL_3e14cde0_4_k_cu_fa53f4f3_122904cuda3std3__45__cpo6cbeginE - _ZN40_INTERNAL_3e14cde0_4_k_cu_fa53f4f3_122904cute1_E)
_ZN40_INTERNAL_3e14cde0_4_k_cu_fa53f4f3_122904cute1_E:
	.zero		1
	.type		_ZN40_INTERNAL_3e14cde0_4_k_cu_fa53f4f3_122904cuda3std3__45__cpo6cbeginE,@object
	.size		_ZN40_INTERNAL_3e14cde0_4_k_cu_fa53f4f3_122904cuda3std3__45__cpo6cbeginE,(_ZN40_INTERNAL_3e14cde0_4_k_cu_fa53f4f3_122904cuda3std3__48in_placeE - _ZN40_INTERNAL_3e14cde0_4_k_cu_fa53f4f3_122904cuda3std3__45__cpo6cbeginE)
_ZN40_INTERNAL_3e14cde0_4_k_cu_fa53f4f3_122904cuda3std3__45__cpo6cbeginE:
	.zero		1
	.type		_ZN40_INTERNAL_3e14cde0_4_k_cu_fa53f4f3_122904cuda3std3__48in_placeE,@object
	.size		_ZN40_INTERNAL_3e14cde0_4_k_cu_fa53f4f3_122904cuda3std3__48in_placeE,(_ZN40_INTERNAL_3e14cde0_4_k_cu_fa53f4f3_122904cuda3std6ranges3__45__cpo9iter_moveE - _ZN40_INTERNAL_3e14cde0_4_k_cu_fa53f4f3_122904cuda3std3__48in_placeE)
_ZN40_INTERNAL_3e14cde0_4_k_cu_fa53f4f3_122904cuda3std3__48in_placeE:
	.zero		1
	.type		_ZN40_INTERNAL_3e14cde0_4_k_cu_fa53f4f3_122904cuda3std6ranges3__45__cpo9iter_moveE,@object
	.size		_ZN40_INTERNAL_3e14cde0_4_k_cu_fa53f4f3_122904cuda3std6ranges3__45__cpo9iter_moveE,(_ZN40_INTERNAL_3e14cde0_4_k_cu_fa53f4f3_122904cuda3std3__45__cpo5beginE - _ZN40_INTERNAL_3e14cde0_4_k_cu_fa53f4f3_122904cuda3std6ranges3__45__cpo9iter_moveE)
_ZN40_INTERNAL_3e14cde0_4_k_cu_fa53f4f3_122904cuda3std6ranges3__45__cpo9iter_moveE:
	.zero		1
	.type		_ZN40_INTERNAL_3e14cde0_4_k_cu_fa53f4f3_122904cuda3std3__45__cpo5beginE,@object
	.size		_ZN40_INTERNAL_3e14cde0_4_k_cu_fa53f4f3_122904cuda3std3__45__cpo5beginE,(_ZN40_INTERNAL_3e14cde0_4_k_cu_fa53f4f3_122904cuda3std3__442_GLOBAL__N__3e14cde0_4_k_cu_fa53f4f3_122906ignoreE - _ZN40_INTERNAL_3e14cde0_4_k_cu_fa53f4f3_122904cuda3std3__45__cpo5beginE)
_ZN40_INTERNAL_3e14cde0_4_k_cu_fa53f4f3_122904cuda3std3__45__cpo5beginE:
	.zero		1
	.type		_ZN40_INTERNAL_3e14cde0_4_k_cu_fa53f4f3_122904cuda3std3__442_GLOBAL__N__3e14cde0_4_k_cu_fa53f4f3_122906ignoreE,@object
	.size		_ZN40_INTERNAL_3e14cde0_4_k_cu_fa53f4f3_122904cuda3std3__442_GLOBAL__N__3e14cde0_4_k_cu_fa53f4f3_122906ignoreE,(_ZN40_INTERNAL_3e14cde0_4_k_cu_fa53f4f3_122904cute7productE - _ZN40_INTERNAL_3e14cde0_4_k_cu_fa53f4f3_122904cuda3std3__442_GLOBAL__N__3e14cde0_4_k_cu_fa53f4f3_122906ignoreE)
_ZN40_INTERNAL_3e14cde0_4_k_cu_fa53f4f3_122904cuda3std3__442_GLOBAL__N__3e14cde0_4_k_cu_fa53f4f3_122906ignoreE:
	.zero		1
	.type		_ZN40_INTERNAL_3e14cde0_4_k_cu_fa53f4f3_122904cute7productE,@object
	.size		_ZN40_INTERNAL_3e14cde0_4_k_cu_fa53f4f3_122904cute7productE,(_ZN40_INTERNAL_3e14cde0_4_k_cu_fa53f4f3_122904cuda3std3__45__cpo3endE - _ZN40_INTERNAL_3e14cde0_4_k_cu_fa53f4f3_122904cute7productE)
_ZN40_INTERNAL_3e14cde0_4_k_cu_fa53f4f3_122904cute7productE:
	.zero		1
	.type		_ZN40_INTERNAL_3e14cde0_4_k_cu_fa53f4f3_122904cuda3std3__45__cpo3endE,@object
	.size		_ZN40_INTERNAL_3e14cde0_4_k_cu_fa53f4f3_122904cuda3std3__45__cpo3endE,(_ZN40_INTERNAL_3e14cde0_4_k_cu_fa53f4f3_122904cuda3std3__419piecewise_constructE - _ZN40_INTERNAL_3e14cde0_4_k_cu_fa53f4f3_122904cuda3std3__45__cpo3endE)
_ZN40_INTERNAL_3e14cde0_4_k_cu_fa53f4f3_122904cuda3std3__45__cpo3endE:
	.zero		1
	.type		_ZN40_INTERNAL_3e14cde0_4_k_cu_fa53f4f3_122904cuda3std3__419piecewise_constructE,@object
	.size		_ZN40_INTERNAL_3e14cde0_4_k_cu_fa53f4f3_122904cuda3std3__419piecewise_constructE,(_ZN40_INTERNAL_3e14cde0_4_k_cu_fa53f4f3_122904cuda3std3__45__cpo4cendE - _ZN40_INTERNAL_3e14cde0_4_k_cu_fa53f4f3_122904cuda3std3__419piecewise_constructE)
_ZN40_INTERNAL_3e14cde0_4_k_cu_fa53f4f3_122904cuda3std3__419piecewise_constructE:
	.zero		1
	.type		_ZN40_INTERNAL_3e14cde0_4_k_cu_fa53f4f3_122904cuda3std3__45__cpo4cendE,@object
	.size		_ZN40_INTERNAL_3e14cde0_4_k_cu_fa53f4f3_122904cuda3std3__45__cpo4cendE,(_ZN40_INTERNAL_3e14cde0_4_k_cu_fa53f4f3_122904cuda3std6ranges3__45__cpo4swapE - _ZN40_INTERNAL_3e14cde0_4_k_cu_fa53f4f3_122904cuda3std3__45__cpo4cendE)
_ZN40_INTERNAL_3e14cde0_4_k_cu_fa53f4f3_122904cuda3std3__45__cpo4cendE:
	.zero		1
	.type		_ZN40_INTERNAL_3e14cde0_4_k_cu_fa53f4f3_122904cuda3std6ranges3__45__cpo4swapE,@object
	.size		_ZN40_INTERNAL_3e14cde0_4_k_cu_fa53f4f3_122904cuda3std6ranges3__45__cpo4swapE,(.L_8 - _ZN40_INTERNAL_3e14cde0_4_k_cu_fa53f4f3_122904cuda3std6ranges3__45__cpo4swapE)
_ZN40_INTERNAL_3e14cde0_4_k_cu_fa53f4f3_122904cuda3std6ranges3__45__cpo4swapE:
	.zero		1
.L_8:


//--------------------- .nv.constant0._ZN7cutlass13device_kernelINS_4gemm6kernel13GemmUniversalIN4cute5tupleIJiiiiEEENS1_10collective13CollectiveMmaINS1_34MainloopSm90TmaGmmaWarpSpecializedILi3ENS5_IJNS4_1CILi2EEENSA_ILi1EEESC_EEENS1_35KernelTmaWarpSpecializedCooperativeEEENS5_IJNSA_ILi512EEENSA_ILi16EEENSA_ILi128EEEEEEaNS5_IJlSC_lEEEaSK_NS4_8TiledMMAINS4_8MMA_AtomIJNS4_4SM904GMMA26MMA_64x16x32_S32S8S8_SS_TNEEEENS4_6LayoutISD_NS5_IJSC_NSA_ILi0EEESS_EEEEENS5_IJNS4_10UnderscoreESV_SV_EEEEENS4_13SM90_TMA_LOADENS4_14ComposedLayoutINS4_7SwizzleILi3ELi4ELi3EEENS4_18smem_ptr_flag_bitsILi8EEENSR_INS5_IJNSA_ILi8EEESI_EEENS5_IJSI_SC_EEEEEEEvNS4_8identityENS4_23SM90_TMA_LOAD_MULTICASTES18_vS19_EENS_8epilogue10collective6detail29Sm90TmaWarpSpecializedAdapterINS1D_15DefaultEpilogueIaSK_SK_NS1C_6thread17LinearCombinationIaLi1EiiLNS1H_9ScaleType4KindE0ELNS_15FloatRoundStyleE2EaEENS1_15EpilogueDefaultEEEEEvvEEEEvNT_6ParamsE --------------------------
	.section	.nv.constant0._ZN7cutlass13device_kernelINS_4gemm6kernel13GemmUniversalIN4cute5tupleIJiiiiEEENS1_10collective13CollectiveMmaINS1_34MainloopSm90TmaGmmaWarpSpecializedILi3ENS5_IJNS4_1CILi2EEENSA_ILi1EEESC_EEENS1_35KernelTmaWarpSpecializedCooperativeEEENS5_IJNSA_ILi512EEENSA_ILi16EEENSA_ILi128EEEEEEaNS5_IJlSC_lEEEaSK_NS4_8TiledMMAINS4_8MMA_AtomIJNS4_4SM904GMMA26MMA_64x16x32_S32S8S8_SS_TNEEEENS4_6LayoutISD_NS5_IJSC_NSA_ILi0EEESS_EEEEENS5_IJNS4_10UnderscoreESV_SV_EEEEENS4_13SM90_TMA_LOADENS4_14ComposedLayoutINS4_7SwizzleILi3ELi4ELi3EEENS4_18smem_ptr_flag_bitsILi8EEENSR_INS5_IJNSA_ILi8EEESI_EEENS5_IJSI_SC_EEEEEEEvNS4_8identityENS4_23SM90_TMA_LOAD_MULTICASTES18_vS19_EENS_8epilogue10collective6detail29Sm90TmaWarpSpecializedAdapterINS1D_15DefaultEpilogueIaSK_SK_NS1C_6thread17LinearCombinationIaLi1EiiLNS1H_9ScaleType4KindE0ELNS_15FloatRoundStyleE2EaEENS1_15EpilogueDefaultEEEEEvvEEEEvNT_6ParamsE,"a",@progbits
	.sectionflags	@""
	.align	4
.nv.constant0._ZN7cutlass13device_kernelINS_4gemm6kernel13GemmUniversalIN4cute5tupleIJiiiiEEENS1_10collective13CollectiveMmaINS1_34MainloopSm90TmaGmmaWarpSpecializedILi3ENS5_IJNS4_1CILi2EEENSA_ILi1EEESC_EEENS1_35KernelTmaWarpSpecializedCooperativeEEENS5_IJNSA_ILi512EEENSA_ILi16EEENSA_ILi128EEEEEEaNS5_IJlSC_lEEEaSK_NS4_8TiledMMAINS4_8MMA_AtomIJNS4_4SM904GMMA26MMA_64x16x32_S32S8S8_SS_TNEEEENS4_6LayoutISD_NS5_IJSC_NSA_ILi0EEESS_EEEEENS5_IJNS4_10UnderscoreESV_SV_EEEEENS4_13SM90_TMA_LOADENS4_14ComposedLayoutINS4_7SwizzleILi3ELi4ELi3EEENS4_18smem_ptr_flag_bitsILi8EEENSR_INS5_IJNSA_ILi8EEESI_EEENS5_IJSI_SC_EEEEEEEvNS4_8identityENS4_23SM90_TMA_LOAD_MULTICASTES18_vS19_EENS_8epilogue10collective6detail29Sm90TmaWarpSpecializedAdapterINS1D_15DefaultEpilogueIaSK_SK_NS1C_6thread17LinearCombinationIaLi1EiiLNS1H_9ScaleType4KindE0ELNS_15FloatRoundStyleE2EaEENS1_15EpilogueDefaultEEEEEvvEEEEvNT_6ParamsE:
	.zero		1664


//--------------------- SYMBOLS --------------------------

	.type		.nv.reservedSmem.offset0,@object
	.size		.nv.reservedSmem.offset0,0x4
	.type		__assertfail,@function
